//
// Generated by NVIDIA NVVM Compiler
//
// Compiler Build ID: CL-36424714
// Cuda compilation tools, release 13.0, V13.0.88
// Based on NVVM 20.0.0
//

.version 9.0
.target sm_100
.address_size 64

	// .globl	_Z14compute_anglesP15EquatorialPointS0_P9HistogramPy
.extern .func  (.param .b32 func_retval0) vprintf
(
	.param .b64 vprintf_param_0,
	.param .b64 vprintf_param_1
)
;
.global .align 1 .b8 $str$1[5] = {78, 97, 78, 10};
.global .align 4 .b8 __cudart_i2opi_f[24] = {65, 144, 67, 60, 153, 149, 98, 219, 192, 221, 52, 245, 209, 87, 39, 252, 41, 21, 68, 78, 110, 131, 249, 162};

.visible .entry _Z14compute_anglesP15EquatorialPointS0_P9HistogramPy(
	.param .u64 .ptr .align 1 _Z14compute_anglesP15EquatorialPointS0_P9HistogramPy_param_0,
	.param .u64 .ptr .align 1 _Z14compute_anglesP15EquatorialPointS0_P9HistogramPy_param_1,
	.param .u64 .ptr .align 1 _Z14compute_anglesP15EquatorialPointS0_P9HistogramPy_param_2,
	.param .u64 .ptr .align 1 _Z14compute_anglesP15EquatorialPointS0_P9HistogramPy_param_3
)
{
	.local .align 4 .b8 	__local_depot0[28];
	.reg .b64 	%SP;
	.reg .b64 	%SPL;
	.reg .pred 	%p<47>;
	.reg .b32 	%r<213>;
	.reg .b32 	%f<160>;
	.reg .b64 	%rd<110>;
	.reg .b64 	%fd<25>;

	mov.u64 	%SPL, __local_depot0;
	add.u64 	%rd1, %SPL, 0;
	add.u64 	%rd2, %SPL, 0;
	add.u64 	%rd3, %SPL, 0;
	add.u64 	%rd4, %SPL, 0;
	add.u64 	%rd5, %SPL, 0;
	mov.u32 	%r67, %tid.x;
	mov.u32 	%r68, %ctaid.x;
	mov.u32 	%r69, %ntid.x;
	mad.lo.s32 	%r70, %r68, %r69, %r67;
	setp.gt.s32 	%p1, %r70, 99999;
	@%p1 bra 	$L__BB0_45;
	mov.b32 	%r192, 0;
	mul.wide.s32 	%rd38, %r70, 8;
$L__BB0_2:
	ld.param.u64 	%rd100, [_Z14compute_anglesP15EquatorialPointS0_P9HistogramPy_param_1];
	ld.param.u64 	%rd99, [_Z14compute_anglesP15EquatorialPointS0_P9HistogramPy_param_0];
	cvta.to.global.u64 	%rd34, %rd100;
	mul.wide.u32 	%rd35, %r192, 8;
	add.s64 	%rd36, %rd34, %rd35;
	cvta.to.global.u64 	%rd37, %rd99;
	add.s64 	%rd39, %rd37, %rd38;
	ld.global.f32 	%f32, [%rd39];
	cvt.f64.f32 	%fd1, %f32;
	mul.f64 	%fd2, %fd1, 0d400921FB54442D18;
	div.rn.f64 	%fd3, %fd2, 0d40C5180000000000;
	cvt.rn.f32.f64 	%f1, %fd3;
	ld.global.f32 	%f2, [%rd39+4];
	ld.global.f32 	%f33, [%rd36];
	cvt.f64.f32 	%fd4, %f33;
	mul.f64 	%fd5, %fd4, 0d400921FB54442D18;
	div.rn.f64 	%fd6, %fd5, 0d40C5180000000000;
	cvt.rn.f32.f64 	%f3, %fd6;
	ld.global.f32 	%f4, [%rd36+4];
	mul.f32 	%f34, %f1, 0f3F22F983;
	cvt.rni.s32.f32 	%r204, %f34;
	cvt.rn.f32.s32 	%f35, %r204;
	fma.rn.f32 	%f36, %f35, 0fBFC90FDA, %f1;
	fma.rn.f32 	%f37, %f35, 0fB3A22168, %f36;
	fma.rn.f32 	%f157, %f35, 0fA7C234C5, %f37;
	abs.f32 	%f6, %f1;
	setp.ltu.f32 	%p2, %f6, 0f47CE4780;
	mov.u32 	%r196, %r204;
	mov.f32 	%f155, %f157;
	@%p2 bra 	$L__BB0_10;
	setp.neu.f32 	%p3, %f6, 0f7F800000;
	@%p3 bra 	$L__BB0_5;
	mov.f32 	%f40, 0f00000000;
	mul.rn.f32 	%f155, %f1, %f40;
	mov.b32 	%r196, 0;
	bra.uni 	$L__BB0_10;
$L__BB0_5:
	mov.b32 	%r3, %f1;
	mov.b64 	%rd105, 0;
	mov.b32 	%r193, 0;
	mov.u64 	%rd103, __cudart_i2opi_f;
	mov.u64 	%rd104, %rd5;
$L__BB0_6:
	.pragma "nounroll";
	ld.global.nc.u32 	%r77, [%rd103];
	shl.b32 	%r78, %r3, 8;
	or.b32  	%r79, %r78, -2147483648;
	mad.wide.u32 	%rd42, %r77, %r79, %rd105;
	shr.u64 	%rd105, %rd42, 32;
	st.local.u32 	[%rd104], %rd42;
	add.s32 	%r193, %r193, 1;
	add.s64 	%rd104, %rd104, 4;
	add.s64 	%rd103, %rd103, 4;
	setp.ne.s32 	%p4, %r193, 6;
	@%p4 bra 	$L__BB0_6;
	shr.u32 	%r80, %r3, 23;
	st.local.u32 	[%rd5+24], %rd105;
	and.b32  	%r6, %r80, 31;
	and.b32  	%r81, %r80, 224;
	add.s32 	%r82, %r81, -128;
	shr.u32 	%r83, %r82, 5;
	mul.wide.u32 	%rd43, %r83, 4;
	sub.s64 	%rd12, %rd5, %rd43;
	ld.local.u32 	%r194, [%rd12+24];
	ld.local.u32 	%r195, [%rd12+20];
	setp.eq.s32 	%p5, %r6, 0;
	@%p5 bra 	$L__BB0_9;
	shf.l.wrap.b32 	%r194, %r195, %r194, %r6;
	ld.local.u32 	%r84, [%rd12+16];
	shf.l.wrap.b32 	%r195, %r84, %r195, %r6;
$L__BB0_9:
	shr.u32 	%r85, %r194, 30;
	shf.l.wrap.b32 	%r86, %r195, %r194, 2;
	shl.b32 	%r87, %r195, 2;
	shr.u32 	%r88, %r86, 31;
	add.s32 	%r89, %r88, %r85;
	neg.s32 	%r90, %r89;
	setp.lt.s32 	%p6, %r3, 0;
	selp.b32 	%r196, %r90, %r89, %p6;
	xor.b32  	%r91, %r86, %r3;
	shr.s32 	%r92, %r86, 31;
	xor.b32  	%r93, %r92, %r86;
	xor.b32  	%r94, %r92, %r87;
	cvt.u64.u32 	%rd44, %r93;
	shl.b64 	%rd45, %rd44, 32;
	cvt.u64.u32 	%rd46, %r94;
	or.b64  	%rd47, %rd45, %rd46;
	cvt.rn.f64.s64 	%fd7, %rd47;
	mul.f64 	%fd8, %fd7, 0d3BF921FB54442D19;
	cvt.rn.f32.f64 	%f38, %fd8;
	neg.f32 	%f39, %f38;
	setp.lt.s32 	%p7, %r91, 0;
	selp.f32 	%f155, %f39, %f38, %p7;
$L__BB0_10:
	mul.rn.f32 	%f41, %f155, %f155;
	and.b32  	%r96, %r196, 1;
	setp.eq.b32 	%p8, %r96, 1;
	selp.f32 	%f42, 0f3F800000, %f155, %p8;
	fma.rn.f32 	%f43, %f41, %f42, 0f00000000;
	fma.rn.f32 	%f44, %f41, 0f37CBAC00, 0fBAB607ED;
	selp.f32 	%f45, %f44, 0fB94D4153, %p8;
	selp.f32 	%f46, 0f3D2AAABB, 0f3C0885E4, %p8;
	fma.rn.f32 	%f47, %f45, %f41, %f46;
	selp.f32 	%f48, 0fBEFFFFFF, 0fBE2AAAA8, %p8;
	fma.rn.f32 	%f49, %f47, %f41, %f48;
	fma.rn.f32 	%f50, %f49, %f43, %f42;
	and.b32  	%r97, %r196, 2;
	setp.eq.s32 	%p9, %r97, 0;
	mov.f32 	%f51, 0f00000000;
	sub.f32 	%f52, %f51, %f50;
	selp.f32 	%f10, %f50, %f52, %p9;
	mul.f32 	%f53, %f3, 0f3F22F983;
	cvt.rni.s32.f32 	%r208, %f53;
	cvt.rn.f32.s32 	%f54, %r208;
	fma.rn.f32 	%f55, %f54, 0fBFC90FDA, %f3;
	fma.rn.f32 	%f56, %f54, 0fB3A22168, %f55;
	fma.rn.f32 	%f158, %f54, 0fA7C234C5, %f56;
	abs.f32 	%f12, %f3;
	setp.ltu.f32 	%p10, %f12, 0f47CE4780;
	mov.u32 	%r200, %r208;
	mov.f32 	%f156, %f158;
	@%p10 bra 	$L__BB0_18;
	setp.neu.f32 	%p11, %f12, 0f7F800000;
	@%p11 bra 	$L__BB0_13;
	mov.f32 	%f59, 0f00000000;
	mul.rn.f32 	%f156, %f3, %f59;
	mov.b32 	%r200, 0;
	bra.uni 	$L__BB0_18;
$L__BB0_13:
	mov.b32 	%r16, %f3;
	mov.b64 	%rd106, 0;
	mov.b32 	%r197, 0;
$L__BB0_14:
	.pragma "nounroll";
	mul.wide.u32 	%rd49, %r197, 4;
	mov.u64 	%rd50, __cudart_i2opi_f;
	add.s64 	%rd51, %rd50, %rd49;
	ld.global.nc.u32 	%r99, [%rd51];
	shl.b32 	%r100, %r16, 8;
	or.b32  	%r101, %r100, -2147483648;
	mad.wide.u32 	%rd52, %r99, %r101, %rd106;
	shr.u64 	%rd106, %rd52, 32;
	add.s64 	%rd53, %rd4, %rd49;
	st.local.u32 	[%rd53], %rd52;
	add.s32 	%r197, %r197, 1;
	setp.ne.s32 	%p12, %r197, 6;
	@%p12 bra 	$L__BB0_14;
	shr.u32 	%r102, %r16, 23;
	st.local.u32 	[%rd4+24], %rd106;
	and.b32  	%r19, %r102, 31;
	and.b32  	%r103, %r102, 224;
	add.s32 	%r104, %r103, -128;
	shr.u32 	%r105, %r104, 5;
	mul.wide.u32 	%rd54, %r105, 4;
	sub.s64 	%rd15, %rd4, %rd54;
	ld.local.u32 	%r198, [%rd15+24];
	ld.local.u32 	%r199, [%rd15+20];
	setp.eq.s32 	%p13, %r19, 0;
	@%p13 bra 	$L__BB0_17;
	shf.l.wrap.b32 	%r198, %r199, %r198, %r19;
	ld.local.u32 	%r106, [%rd15+16];
	shf.l.wrap.b32 	%r199, %r106, %r199, %r19;
$L__BB0_17:
	shr.u32 	%r107, %r198, 30;
	shf.l.wrap.b32 	%r108, %r199, %r198, 2;
	shl.b32 	%r109, %r199, 2;
	shr.u32 	%r110, %r108, 31;
	add.s32 	%r111, %r110, %r107;
	neg.s32 	%r112, %r111;
	setp.lt.s32 	%p14, %r16, 0;
	selp.b32 	%r200, %r112, %r111, %p14;
	xor.b32  	%r113, %r108, %r16;
	shr.s32 	%r114, %r108, 31;
	xor.b32  	%r115, %r114, %r108;
	xor.b32  	%r116, %r114, %r109;
	cvt.u64.u32 	%rd55, %r115;
	shl.b64 	%rd56, %rd55, 32;
	cvt.u64.u32 	%rd57, %r116;
	or.b64  	%rd58, %rd56, %rd57;
	cvt.rn.f64.s64 	%fd9, %rd58;
	mul.f64 	%fd10, %fd9, 0d3BF921FB54442D19;
	cvt.rn.f32.f64 	%f57, %fd10;
	neg.f32 	%f58, %f57;
	setp.lt.s32 	%p15, %r113, 0;
	selp.f32 	%f156, %f58, %f57, %p15;
$L__BB0_18:
	setp.ltu.f32 	%p16, %f6, 0f47CE4780;
	mul.rn.f32 	%f60, %f156, %f156;
	and.b32  	%r118, %r200, 1;
	setp.eq.b32 	%p17, %r118, 1;
	selp.f32 	%f61, 0f3F800000, %f156, %p17;
	fma.rn.f32 	%f62, %f60, %f61, 0f00000000;
	fma.rn.f32 	%f63, %f60, 0f37CBAC00, 0fBAB607ED;
	selp.f32 	%f64, %f63, 0fB94D4153, %p17;
	selp.f32 	%f65, 0f3D2AAABB, 0f3C0885E4, %p17;
	fma.rn.f32 	%f66, %f64, %f60, %f65;
	selp.f32 	%f67, 0fBEFFFFFF, 0fBE2AAAA8, %p17;
	fma.rn.f32 	%f68, %f66, %f60, %f67;
	fma.rn.f32 	%f69, %f68, %f62, %f61;
	and.b32  	%r119, %r200, 2;
	setp.eq.s32 	%p18, %r119, 0;
	mov.f32 	%f70, 0f00000000;
	sub.f32 	%f71, %f70, %f69;
	selp.f32 	%f72, %f69, %f71, %p18;
	mul.f32 	%f16, %f10, %f72;
	@%p16 bra 	$L__BB0_26;
	setp.neu.f32 	%p19, %f6, 0f7F800000;
	@%p19 bra 	$L__BB0_21;
	mov.f32 	%f75, 0f00000000;
	mul.rn.f32 	%f157, %f1, %f75;
	mov.b32 	%r204, 0;
	bra.uni 	$L__BB0_26;
$L__BB0_21:
	mov.b32 	%r28, %f1;
	mov.b64 	%rd107, 0;
	mov.b32 	%r201, 0;
$L__BB0_22:
	.pragma "nounroll";
	mul.wide.u32 	%rd60, %r201, 4;
	mov.u64 	%rd61, __cudart_i2opi_f;
	add.s64 	%rd62, %rd61, %rd60;
	ld.global.nc.u32 	%r121, [%rd62];
	shl.b32 	%r122, %r28, 8;
	or.b32  	%r123, %r122, -2147483648;
	mad.wide.u32 	%rd63, %r121, %r123, %rd107;
	shr.u64 	%rd107, %rd63, 32;
	add.s64 	%rd64, %rd3, %rd60;
	st.local.u32 	[%rd64], %rd63;
	add.s32 	%r201, %r201, 1;
	setp.ne.s32 	%p20, %r201, 6;
	@%p20 bra 	$L__BB0_22;
	shr.u32 	%r124, %r28, 23;
	st.local.u32 	[%rd3+24], %rd107;
	and.b32  	%r31, %r124, 31;
	and.b32  	%r125, %r124, 224;
	add.s32 	%r126, %r125, -128;
	shr.u32 	%r127, %r126, 5;
	mul.wide.u32 	%rd65, %r127, 4;
	sub.s64 	%rd18, %rd3, %rd65;
	ld.local.u32 	%r202, [%rd18+24];
	ld.local.u32 	%r203, [%rd18+20];
	setp.eq.s32 	%p21, %r31, 0;
	@%p21 bra 	$L__BB0_25;
	shf.l.wrap.b32 	%r202, %r203, %r202, %r31;
	ld.local.u32 	%r128, [%rd18+16];
	shf.l.wrap.b32 	%r203, %r128, %r203, %r31;
$L__BB0_25:
	shr.u32 	%r129, %r202, 30;
	shf.l.wrap.b32 	%r130, %r203, %r202, 2;
	shl.b32 	%r131, %r203, 2;
	shr.u32 	%r132, %r130, 31;
	add.s32 	%r133, %r132, %r129;
	neg.s32 	%r134, %r133;
	setp.lt.s32 	%p22, %r28, 0;
	selp.b32 	%r204, %r134, %r133, %p22;
	xor.b32  	%r135, %r130, %r28;
	shr.s32 	%r136, %r130, 31;
	xor.b32  	%r137, %r136, %r130;
	xor.b32  	%r138, %r136, %r131;
	cvt.u64.u32 	%rd66, %r137;
	shl.b64 	%rd67, %rd66, 32;
	cvt.u64.u32 	%rd68, %r138;
	or.b64  	%rd69, %rd67, %rd68;
	cvt.rn.f64.s64 	%fd11, %rd69;
	mul.f64 	%fd12, %fd11, 0d3BF921FB54442D19;
	cvt.rn.f32.f64 	%f73, %fd12;
	neg.f32 	%f74, %f73;
	setp.lt.s32 	%p23, %r135, 0;
	selp.f32 	%f157, %f74, %f73, %p23;
$L__BB0_26:
	setp.ltu.f32 	%p24, %f12, 0f47CE4780;
	add.s32 	%r140, %r204, 1;
	mul.rn.f32 	%f76, %f157, %f157;
	and.b32  	%r141, %r204, 1;
	setp.eq.b32 	%p25, %r141, 1;
	selp.f32 	%f77, %f157, 0f3F800000, %p25;
	fma.rn.f32 	%f78, %f76, %f77, 0f00000000;
	fma.rn.f32 	%f79, %f76, 0f37CBAC00, 0fBAB607ED;
	selp.f32 	%f80, 0fB94D4153, %f79, %p25;
	selp.f32 	%f81, 0f3C0885E4, 0f3D2AAABB, %p25;
	fma.rn.f32 	%f82, %f80, %f76, %f81;
	selp.f32 	%f83, 0fBE2AAAA8, 0fBEFFFFFF, %p25;
	fma.rn.f32 	%f84, %f82, %f76, %f83;
	fma.rn.f32 	%f85, %f84, %f78, %f77;
	and.b32  	%r142, %r140, 2;
	setp.eq.s32 	%p26, %r142, 0;
	mov.f32 	%f86, 0f00000000;
	sub.f32 	%f87, %f86, %f85;
	selp.f32 	%f20, %f85, %f87, %p26;
	@%p24 bra 	$L__BB0_34;
	setp.neu.f32 	%p27, %f12, 0f7F800000;
	@%p27 bra 	$L__BB0_29;
	mov.f32 	%f90, 0f00000000;
	mul.rn.f32 	%f158, %f3, %f90;
	mov.b32 	%r208, 0;
	bra.uni 	$L__BB0_34;
$L__BB0_29:
	mov.b32 	%r40, %f3;
	mov.b64 	%rd108, 0;
	mov.b32 	%r205, 0;
$L__BB0_30:
	.pragma "nounroll";
	mul.wide.u32 	%rd71, %r205, 4;
	mov.u64 	%rd72, __cudart_i2opi_f;
	add.s64 	%rd73, %rd72, %rd71;
	ld.global.nc.u32 	%r144, [%rd73];
	shl.b32 	%r145, %r40, 8;
	or.b32  	%r146, %r145, -2147483648;
	mad.wide.u32 	%rd74, %r144, %r146, %rd108;
	shr.u64 	%rd108, %rd74, 32;
	add.s64 	%rd75, %rd2, %rd71;
	st.local.u32 	[%rd75], %rd74;
	add.s32 	%r205, %r205, 1;
	setp.ne.s32 	%p28, %r205, 6;
	@%p28 bra 	$L__BB0_30;
	shr.u32 	%r147, %r40, 23;
	st.local.u32 	[%rd2+24], %rd108;
	and.b32  	%r43, %r147, 31;
	and.b32  	%r148, %r147, 224;
	add.s32 	%r149, %r148, -128;
	shr.u32 	%r150, %r149, 5;
	mul.wide.u32 	%rd76, %r150, 4;
	sub.s64 	%rd21, %rd2, %rd76;
	ld.local.u32 	%r206, [%rd21+24];
	ld.local.u32 	%r207, [%rd21+20];
	setp.eq.s32 	%p29, %r43, 0;
	@%p29 bra 	$L__BB0_33;
	shf.l.wrap.b32 	%r206, %r207, %r206, %r43;
	ld.local.u32 	%r151, [%rd21+16];
	shf.l.wrap.b32 	%r207, %r151, %r207, %r43;
$L__BB0_33:
	shr.u32 	%r152, %r206, 30;
	shf.l.wrap.b32 	%r153, %r207, %r206, 2;
	shl.b32 	%r154, %r207, 2;
	shr.u32 	%r155, %r153, 31;
	add.s32 	%r156, %r155, %r152;
	neg.s32 	%r157, %r156;
	setp.lt.s32 	%p30, %r40, 0;
	selp.b32 	%r208, %r157, %r156, %p30;
	xor.b32  	%r158, %r153, %r40;
	shr.s32 	%r159, %r153, 31;
	xor.b32  	%r160, %r159, %r153;
	xor.b32  	%r161, %r159, %r154;
	cvt.u64.u32 	%rd77, %r160;
	shl.b64 	%rd78, %rd77, 32;
	cvt.u64.u32 	%rd79, %r161;
	or.b64  	%rd80, %rd78, %rd79;
	cvt.rn.f64.s64 	%fd13, %rd80;
	mul.f64 	%fd14, %fd13, 0d3BF921FB54442D19;
	cvt.rn.f32.f64 	%f88, %fd14;
	neg.f32 	%f89, %f88;
	setp.lt.s32 	%p31, %r158, 0;
	selp.f32 	%f158, %f89, %f88, %p31;
$L__BB0_34:
	add.s32 	%r163, %r208, 1;
	mul.rn.f32 	%f91, %f158, %f158;
	and.b32  	%r164, %r208, 1;
	setp.eq.b32 	%p32, %r164, 1;
	selp.f32 	%f92, %f158, 0f3F800000, %p32;
	fma.rn.f32 	%f93, %f91, %f92, 0f00000000;
	fma.rn.f32 	%f94, %f91, 0f37CBAC00, 0fBAB607ED;
	selp.f32 	%f95, 0fB94D4153, %f94, %p32;
	selp.f32 	%f96, 0f3C0885E4, 0f3D2AAABB, %p32;
	fma.rn.f32 	%f97, %f95, %f91, %f96;
	selp.f32 	%f98, 0fBE2AAAA8, 0fBEFFFFFF, %p32;
	fma.rn.f32 	%f99, %f97, %f91, %f98;
	fma.rn.f32 	%f100, %f99, %f93, %f92;
	and.b32  	%r165, %r163, 2;
	setp.eq.s32 	%p33, %r165, 0;
	mov.f32 	%f101, 0f00000000;
	sub.f32 	%f102, %f101, %f100;
	selp.f32 	%f103, %f100, %f102, %p33;
	mul.f32 	%f24, %f20, %f103;
	cvt.f64.f32 	%fd15, %f4;
	mul.f64 	%fd16, %fd15, 0d400921FB54442D18;
	div.rn.f64 	%fd17, %fd16, 0d40C5180000000000;
	cvt.rn.f32.f64 	%f104, %fd17;
	cvt.f64.f32 	%fd18, %f2;
	mul.f64 	%fd19, %fd18, 0d400921FB54442D18;
	div.rn.f64 	%fd20, %fd19, 0d40C5180000000000;
	cvt.rn.f32.f64 	%f105, %fd20;
	sub.f32 	%f25, %f105, %f104;
	mul.f32 	%f106, %f25, 0f3F22F983;
	cvt.rni.s32.f32 	%r212, %f106;
	cvt.rn.f32.s32 	%f107, %r212;
	fma.rn.f32 	%f108, %f107, 0fBFC90FDA, %f25;
	fma.rn.f32 	%f109, %f107, 0fB3A22168, %f108;
	fma.rn.f32 	%f159, %f107, 0fA7C234C5, %f109;
	abs.f32 	%f27, %f25;
	setp.ltu.f32 	%p34, %f27, 0f47CE4780;
	@%p34 bra 	$L__BB0_42;
	setp.neu.f32 	%p35, %f27, 0f7F800000;
	@%p35 bra 	$L__BB0_37;
	mov.f32 	%f112, 0f00000000;
	mul.rn.f32 	%f159, %f25, %f112;
	mov.b32 	%r212, 0;
	bra.uni 	$L__BB0_42;
$L__BB0_37:
	mov.b32 	%r53, %f25;
	shl.b32 	%r167, %r53, 8;
	or.b32  	%r54, %r167, -2147483648;
	mov.b64 	%rd109, 0;
	mov.b32 	%r209, 0;
$L__BB0_38:
	.pragma "nounroll";
	mul.wide.u32 	%rd82, %r209, 4;
	mov.u64 	%rd83, __cudart_i2opi_f;
	add.s64 	%rd84, %rd83, %rd82;
	ld.global.nc.u32 	%r168, [%rd84];
	mad.wide.u32 	%rd85, %r168, %r54, %rd109;
	shr.u64 	%rd109, %rd85, 32;
	add.s64 	%rd86, %rd1, %rd82;
	st.local.u32 	[%rd86], %rd85;
	add.s32 	%r209, %r209, 1;
	setp.ne.s32 	%p36, %r209, 6;
	@%p36 bra 	$L__BB0_38;
	shr.u32 	%r169, %r53, 23;
	st.local.u32 	[%rd1+24], %rd109;
	and.b32  	%r57, %r169, 31;
	and.b32  	%r170, %r169, 224;
	add.s32 	%r171, %r170, -128;
	shr.u32 	%r172, %r171, 5;
	mul.wide.u32 	%rd87, %r172, 4;
	sub.s64 	%rd24, %rd1, %rd87;
	ld.local.u32 	%r210, [%rd24+24];
	ld.local.u32 	%r211, [%rd24+20];
	setp.eq.s32 	%p37, %r57, 0;
	@%p37 bra 	$L__BB0_41;
	shf.l.wrap.b32 	%r210, %r211, %r210, %r57;
	ld.local.u32 	%r173, [%rd24+16];
	shf.l.wrap.b32 	%r211, %r173, %r211, %r57;
$L__BB0_41:
	shr.u32 	%r174, %r210, 30;
	shf.l.wrap.b32 	%r175, %r211, %r210, 2;
	shl.b32 	%r176, %r211, 2;
	shr.u32 	%r177, %r175, 31;
	add.s32 	%r178, %r177, %r174;
	neg.s32 	%r179, %r178;
	setp.lt.s32 	%p38, %r53, 0;
	selp.b32 	%r212, %r179, %r178, %p38;
	xor.b32  	%r180, %r175, %r53;
	shr.s32 	%r181, %r175, 31;
	xor.b32  	%r182, %r181, %r175;
	xor.b32  	%r183, %r181, %r176;
	cvt.u64.u32 	%rd88, %r182;
	shl.b64 	%rd89, %rd88, 32;
	cvt.u64.u32 	%rd90, %r183;
	or.b64  	%rd91, %rd89, %rd90;
	cvt.rn.f64.s64 	%fd21, %rd91;
	mul.f64 	%fd22, %fd21, 0d3BF921FB54442D19;
	cvt.rn.f32.f64 	%f110, %fd22;
	neg.f32 	%f111, %f110;
	setp.lt.s32 	%p39, %r180, 0;
	selp.f32 	%f159, %f111, %f110, %p39;
$L__BB0_42:
	add.s32 	%r185, %r212, 1;
	mul.rn.f32 	%f113, %f159, %f159;
	and.b32  	%r186, %r212, 1;
	setp.eq.b32 	%p40, %r186, 1;
	selp.f32 	%f114, %f159, 0f3F800000, %p40;
	fma.rn.f32 	%f115, %f113, %f114, 0f00000000;
	fma.rn.f32 	%f116, %f113, 0f37CBAC00, 0fBAB607ED;
	selp.f32 	%f117, 0fB94D4153, %f116, %p40;
	selp.f32 	%f118, 0f3C0885E4, 0f3D2AAABB, %p40;
	fma.rn.f32 	%f119, %f117, %f113, %f118;
	selp.f32 	%f120, 0fBE2AAAA8, 0fBEFFFFFF, %p40;
	fma.rn.f32 	%f121, %f119, %f113, %f120;
	fma.rn.f32 	%f122, %f121, %f115, %f114;
	and.b32  	%r187, %r185, 2;
	setp.eq.s32 	%p41, %r187, 0;
	mov.f32 	%f123, 0f00000000;
	sub.f32 	%f124, %f123, %f122;
	selp.f32 	%f125, %f122, %f124, %p41;
	fma.rn.f32 	%f126, %f24, %f125, %f16;
	min.f32 	%f127, %f126, 0f3F800000;
	max.f32 	%f128, %f127, 0fBF800000;
	abs.f32 	%f129, %f128;
	fma.rn.f32 	%f130, %f129, 0fBF000000, 0f3F000000;
	rsqrt.approx.ftz.f32 	%f131, %f130;
	mul.f32 	%f132, %f131, %f130;
	mul.f32 	%f133, %f131, 0fBF000000;
	fma.rn.f32 	%f134, %f132, %f133, 0f3F000000;
	fma.rn.f32 	%f135, %f132, %f134, %f132;
	setp.eq.f32 	%p42, %f129, 0f3F800000;
	selp.f32 	%f136, 0f00000000, %f135, %p42;
	setp.gt.f32 	%p43, %f129, 0f3F0F5C29;
	selp.f32 	%f137, %f136, %f129, %p43;
	copysign.f32 	%f138, %f128, %f137;
	mul.f32 	%f139, %f138, %f138;
	fma.rn.f32 	%f140, %f139, 0f3D10ECEF, 0f3C8B1ABB;
	fma.rn.f32 	%f141, %f140, %f139, 0f3CFC028C;
	fma.rn.f32 	%f142, %f141, %f139, 0f3D372139;
	fma.rn.f32 	%f143, %f142, %f139, 0f3D9993DB;
	fma.rn.f32 	%f144, %f143, %f139, 0f3E2AAAC6;
	mul.f32 	%f145, %f139, %f144;
	fma.rn.f32 	%f146, %f145, %f138, %f138;
	neg.f32 	%f147, %f146;
	selp.f32 	%f148, %f146, %f147, %p43;
	fma.rn.f32 	%f149, 0f3F6EE581, 0f3FD774EB, %f148;
	setp.gt.f32 	%p44, %f128, 0f3F0F5C29;
	selp.f32 	%f150, %f146, %f149, %p44;
	add.f32 	%f151, %f150, %f150;
	selp.f32 	%f152, %f151, %f150, %p43;
	mul.f32 	%f153, %f152, 0f43340000;
	cvt.f64.f32 	%fd23, %f153;
	div.rn.f64 	%fd24, %fd23, 0d400921FB54442D18;
	cvt.rn.f32.f64 	%f31, %fd24;
	setp.num.f32 	%p45, %f31, %f31;
	@%p45 bra 	$L__BB0_44;
	mov.u64 	%rd92, $str$1;
	cvta.global.u64 	%rd93, %rd92;
	{ // callseq 0, 0
	.param .b64 param0;
	st.param.b64 	[param0], %rd93;
	.param .b64 param1;
	st.param.b64 	[param1], 0;
	.param .b32 retval0;
	call.uni (retval0), 
	vprintf, 
	(
	param0, 
	param1
	);
	ld.param.b32 	%r188, [retval0];
	} // callseq 0
$L__BB0_44:
	ld.param.u64 	%rd102, [_Z14compute_anglesP15EquatorialPointS0_P9HistogramPy_param_3];
	ld.param.u64 	%rd101, [_Z14compute_anglesP15EquatorialPointS0_P9HistogramPy_param_2];
	mul.f32 	%f154, %f31, 0f40800000;
	cvt.rzi.s32.f32 	%r190, %f154;
	cvta.to.global.u64 	%rd94, %rd101;
	mul.wide.s32 	%rd95, %r190, 4;
	add.s64 	%rd96, %rd94, %rd95;
	atom.global.add.u32 	%r191, [%rd96], 1;
	cvta.to.global.u64 	%rd97, %rd102;
	atom.global.add.u64 	%rd98, [%rd97], 1;
	add.s32 	%r192, %r192, 1;
	setp.ne.s32 	%p46, %r192, 100000;
	@%p46 bra 	$L__BB0_2;
$L__BB0_45:
	ret;

}
	// .globl	_Z13compute_omegaP9HistogramS0_S0_Pf
.visible .entry _Z13compute_omegaP9HistogramS0_S0_Pf(
	.param .u64 .ptr .align 1 _Z13compute_omegaP9HistogramS0_S0_Pf_param_0,
	.param .u64 .ptr .align 1 _Z13compute_omegaP9HistogramS0_S0_Pf_param_1,
	.param .u64 .ptr .align 1 _Z13compute_omegaP9HistogramS0_S0_Pf_param_2,
	.param .u64 .ptr .align 1 _Z13compute_omegaP9HistogramS0_S0_Pf_param_3
)
{
	.reg .pred 	%p<2>;
	.reg .b32 	%r<8>;
	.reg .b32 	%f<8>;
	.reg .b64 	%rd<14>;

	ld.param.u64 	%rd1, [_Z13compute_omegaP9HistogramS0_S0_Pf_param_0];
	ld.param.u64 	%rd2, [_Z13compute_omegaP9HistogramS0_S0_Pf_param_1];
	ld.param.u64 	%rd3, [_Z13compute_omegaP9HistogramS0_S0_Pf_param_2];
	ld.param.u64 	%rd4, [_Z13compute_omegaP9HistogramS0_S0_Pf_param_3];
	mov.u32 	%r2, %tid.x;
	mov.u32 	%r3, %ctaid.x;
	mov.u32 	%r4, %ntid.x;
	mad.lo.s32 	%r1, %r3, %r4, %r2;
	setp.gt.s32 	%p1, %r1, 360;
	@%p1 bra 	$L__BB1_2;
	cvta.to.global.u64 	%rd5, %rd1;
	cvta.to.global.u64 	%rd6, %rd2;
	cvta.to.global.u64 	%rd7, %rd3;
	cvta.to.global.u64 	%rd8, %rd4;
	mul.wide.s32 	%rd9, %r1, 4;
	add.s64 	%rd10, %rd5, %rd9;
	ld.global.u32 	%r5, [%rd10];
	cvt.rn.f32.s32 	%f1, %r5;
	add.s64 	%rd11, %rd6, %rd9;
	ld.global.u32 	%r6, [%rd11];
	cvt.rn.f32.s32 	%f2, %r6;
	add.s64 	%rd12, %rd7, %rd9;
	ld.global.u32 	%r7, [%rd12];
	cvt.rn.f32.s32 	%f3, %r7;
	add.f32 	%f4, %f2, %f2;
	sub.f32 	%f5, %f1, %f4;
	add.f32 	%f6, %f5, %f3;
	div.rn.f32 	%f7, %f6, %f3;
	add.s64 	%rd13, %rd8, %rd9;
	st.global.f32 	[%rd13], %f7;
$L__BB1_2:
	ret;

}


// ===== COMPILED SASS (sm_100) =====

	.target	sm_100

	.elftype	@"ET_EXEC"


//--------------------- .note.nv.tkinfo           --------------------------
	.section	.note.nv.tkinfo,"",@"SHT_NOTE"
	.sectionflags	@"SHF_NOTE_NV_TKINFO"
	.tkinfo
        /*0018*/ 	.word	0x00000002
        /*0030*/ 	.string	""
        /*0030*/ 	.string	"ptxas"
        /*0030*/ 	.string	"Cuda compilation tools, release 13.0, V13.0.88"
        /*0030*/ 	.string	"Build cuda_13.0.r13.0/compiler.36424714_0"
        /*0030*/ 	.string	"-arch sm_100 -m 64 "



//--------------------- .note.nv.cuinfo           --------------------------
	.section	.note.nv.cuinfo,"",@"SHT_NOTE"
	.sectionflags	@"SHF_NOTE_NV_CUINFO"
        /*0018*/ 	.short	0x0002
        /*001a*/ 	.short	0x0064
        /*001c*/ 	.short	0x0082
	.zero		2


//--------------------- .nv.info                  --------------------------
	.section	.nv.info,"",@"SHT_CUDA_INFO"
	.align	4


	//----- nvinfo : EIATTR_REGCOUNT
	.align		4
        /*0000*/ 	.byte	0x04, 0x2f
        /*0002*/ 	.short	(.L_3 - .L_2)
	.align		4
.L_2:
        /*0004*/ 	.word	index@(_Z14compute_anglesP15EquatorialPointS0_P9HistogramPy)
        /*0008*/ 	.word	0x0000001e


	//----- nvinfo : EIATTR_FRAME_SIZE
	.align		4
.L_3:
        /*000c*/ 	.byte	0x04, 0x11
        /*000e*/ 	.short	(.L_5 - .L_4)
	.align		4
.L_4:
        /*0010*/ 	.word	index@($__internal_1_$__cuda_sm20_div_rn_f64_full)
        /*0014*/ 	.word	0x00000020


	//----- nvinfo : EIATTR_FRAME_SIZE
	.align		4
.L_5:
        /*0018*/ 	.byte	0x04, 0x11
        /*001a*/ 	.short	(.L_7 - .L_6)
	.align		4
.L_6:
        /*001c*/ 	.word	index@(_Z14compute_anglesP15EquatorialPointS0_P9HistogramPy)
        /*0020*/ 	.word	0x00000020


	//----- nvinfo : EIATTR_REGCOUNT
	.align		4
.L_7:
        /*0024*/ 	.byte	0x04, 0x2f
        /*0026*/ 	.short	(.L_9 - .L_8)
	.align		4
.L_8:
        /*0028*/ 	.word	index@(_Z13compute_omegaP9HistogramS0_S0_Pf)
        /*002c*/ 	.word	0x0000000f


	//----- nvinfo : EIATTR_FRAME_SIZE
	.align		4
.L_9:
        /*0030*/ 	.byte	0x04, 0x11
        /*0032*/ 	.short	(.L_11 - .L_10)
	.align		4
.L_10:
        /*0034*/ 	.word	index@($__internal_0_$__cuda_sm3x_div_rn_noftz_f32_slowpath)
        /*0038*/ 	.word	0x00000000


	//----- nvinfo : EIATTR_FRAME_SIZE
	.align		4
.L_11:
        /*003c*/ 	.byte	0x04, 0x11
        /*003e*/ 	.short	(.L_13 - .L_12)
	.align		4
.L_12:
        /*0040*/ 	.word	index@(_Z13compute_omegaP9HistogramS0_S0_Pf)
        /*0044*/ 	.word	0x00000000


	//----- nvinfo : EIATTR_MIN_STACK_SIZE
	.align		4
.L_13:
        /*0048*/ 	.byte	0x04, 0x12
        /*004a*/ 	.short	(.L_15 - .L_14)
	.align		4
.L_14:
        /*004c*/ 	.word	index@(_Z13compute_omegaP9HistogramS0_S0_Pf)
        /*0050*/ 	.word	0x00000000


	//----- nvinfo : EIATTR_MIN_STACK_SIZE
	.align		4
.L_15:
        /*0054*/ 	.byte	0x04, 0x12
        /*0056*/ 	.short	(.L_17 - .L_16)
	.align		4
.L_16:
        /*0058*/ 	.word	index@(_Z14compute_anglesP15EquatorialPointS0_P9HistogramPy)
        /*005c*/ 	.word	0x00000020
.L_17:


//--------------------- .nv.compat                --------------------------
	.section	.nv.compat,"",@"SHT_CUDA_COMPAT_INFO"
	.align	4
        /*0000*/ 	.byte	0x02, 0x09, 0x00, 0x00, 0x02, 0x02, 0x01, 0x00, 0x02, 0x05, 0x05, 0x00, 0x03, 0x07, 0x01, 0x01
        /*0010*/ 	.byte	0x02, 0x03, 0x00, 0x00, 0x02, 0x06, 0x01, 0x00, 0x04, 0x0b, 0x08, 0x00, 0x01, 0x00, 0x00, 0x00
        /*0020*/ 	.byte	0x00, 0x00, 0x00, 0x00


//--------------------- .nv.info._Z13compute_omegaP9HistogramS0_S0_Pf --------------------------
	.section	.nv.info._Z13compute_omegaP9HistogramS0_S0_Pf,"",@"SHT_CUDA_INFO"
	.sectionflags	@""
	.align	4


	//----- nvinfo : EIATTR_CUDA_API_VERSION
	.align		4
        /*0000*/ 	.byte	0x04, 0x37
        /*0002*/ 	.short	(.L_19 - .L_18)
.L_18:
        /*0004*/ 	.word	0x00000082


	//----- nvinfo : EIATTR_KPARAM_INFO
	.align		4
.L_19:
        /*0008*/ 	.byte	0x04, 0x17
        /*000a*/ 	.short	(.L_21 - .L_20)
.L_20:
        /*000c*/ 	.word	0x00000000
        /*0010*/ 	.short	0x0003
        /*0012*/ 	.short	0x0018
        /*0014*/ 	.byte	0x00, 0xf5, 0x21, 0x00


	//----- nvinfo : EIATTR_KPARAM_INFO
	.align		4
.L_21:
        /*0018*/ 	.byte	0x04, 0x17
        /*001a*/ 	.short	(.L_23 - .L_22)
.L_22:
        /*001c*/ 	.word	0x00000000
        /*0020*/ 	.short	0x0002
        /*0022*/ 	.short	0x0010
        /*0024*/ 	.byte	0x00, 0xf5, 0x21, 0x00


	//----- nvinfo : EIATTR_KPARAM_INFO
	.align		4
.L_23:
        /*0028*/ 	.byte	0x04, 0x17
        /*002a*/ 	.short	(.L_25 - .L_24)
.L_24:
        /*002c*/ 	.word	0x00000000
        /*0030*/ 	.short	0x0001
        /*0032*/ 	.short	0x0008
        /*0034*/ 	.byte	0x00, 0xf5, 0x21, 0x00


	//----- nvinfo : EIATTR_KPARAM_INFO
	.align		4
.L_25:
        /*0038*/ 	.byte	0x04, 0x17
        /*003a*/ 	.short	(.L_27 - .L_26)
.L_26:
        /*003c*/ 	.word	0x00000000
        /*0040*/ 	.short	0x0000
        /*0042*/ 	.short	0x0000
        /*0044*/ 	.byte	0x00, 0xf5, 0x21, 0x00


	//----- nvinfo : EIATTR_SPARSE_MMA_MASK
	.align		4
.L_27:
        /*0048*/ 	.byte	0x03, 0x50
        /*004a*/ 	.short	0x0000


	//----- nvinfo : EIATTR_MAXREG_COUNT
	.align		4
        /*004c*/ 	.byte	0x03, 0x1b
        /*004e*/ 	.short	0x00ff


	//----- nvinfo : EIATTR_MERCURY_ISA_VERSION
	.align		4
        /*0050*/ 	.byte	0x03, 0x5f
        /*0052*/ 	.short	0x0101


	//----- nvinfo : EIATTR_VRC_CTA_INIT_COUNT
	.align		4
        /*0054*/ 	.byte	0x02, 0x4a
	.zero		1
	.zero		1


	//----- nvinfo : EIATTR_EXIT_INSTR_OFFSETS
	.align		4
        /*0058*/ 	.byte	0x04, 0x1c
        /*005a*/ 	.short	(.L_29 - .L_28)


	//   ....[0]....
.L_28:
        /*005c*/ 	.word	0x00000060


	//   ....[1]....
        /*0060*/ 	.word	0x00000270


	//----- nvinfo : EIATTR_CRS_STACK_SIZE
	.align		4
.L_29:
        /*0064*/ 	.byte	0x04, 0x1e
        /*0066*/ 	.short	(.L_31 - .L_30)
.L_30:
        /*0068*/ 	.word	0x00000000


	//----- nvinfo : EIATTR_CBANK_PARAM_SIZE
	.align		4
.L_31:
        /*006c*/ 	.byte	0x03, 0x19
        /*006e*/ 	.short	0x0020


	//----- nvinfo : EIATTR_PARAM_CBANK
	.align		4
        /*0070*/ 	.byte	0x04, 0x0a
        /*0072*/ 	.short	(.L_33 - .L_32)
	.align		4
.L_32:
        /*0074*/ 	.word	index@(.nv.constant0._Z13compute_omegaP9HistogramS0_S0_Pf)
        /*0078*/ 	.short	0x0380
        /*007a*/ 	.short	0x0020


	//----- nvinfo : EIATTR_SW_WAR
	.align		4
.L_33:
        /*007c*/ 	.byte	0x04, 0x36
        /*007e*/ 	.short	(.L_35 - .L_34)
.L_34:
        /*0080*/ 	.word	0x00000008
.L_35:


//--------------------- .nv.info._Z14compute_anglesP15EquatorialPointS0_P9HistogramPy --------------------------
	.section	.nv.info._Z14compute_anglesP15EquatorialPointS0_P9HistogramPy,"",@"SHT_CUDA_INFO"
	.sectionflags	@""
	.align	4


	//----- nvinfo : EIATTR_CUDA_API_VERSION
	.align		4
        /*0000*/ 	.byte	0x04, 0x37
        /*0002*/ 	.short	(.L_37 - .L_36)
.L_36:
        /*0004*/ 	.word	0x00000082


	//----- nvinfo : EIATTR_KPARAM_INFO
	.align		4
.L_37:
        /*0008*/ 	.byte	0x04, 0x17
        /*000a*/ 	.short	(.L_39 - .L_38)
.L_38:
        /*000c*/ 	.word	0x00000000
        /*0010*/ 	.short	0x0003
        /*0012*/ 	.short	0x0018
        /*0014*/ 	.byte	0x00, 0xf5, 0x21, 0x00


	//----- nvinfo : EIATTR_KPARAM_INFO
	.align		4
.L_39:
        /*0018*/ 	.byte	0x04, 0x17
        /*001a*/ 	.short	(.L_41 - .L_40)
.L_40:
        /*001c*/ 	.word	0x00000000
        /*0020*/ 	.short	0x0002
        /*0022*/ 	.short	0x0010
        /*0024*/ 	.byte	0x00, 0xf5, 0x21, 0x00


	//----- nvinfo : EIATTR_KPARAM_INFO
	.align		4
.L_41:
        /*0028*/ 	.byte	0x04, 0x17
        /*002a*/ 	.short	(.L_43 - .L_42)
.L_42:
        /*002c*/ 	.word	0x00000000
        /*0030*/ 	.short	0x0001
        /*0032*/ 	.short	0x0008
        /*0034*/ 	.byte	0x00, 0xf5, 0x21, 0x00


	//----- nvinfo : EIATTR_KPARAM_INFO
	.align		4
.L_43:
        /*0038*/ 	.byte	0x04, 0x17
        /*003a*/ 	.short	(.L_45 - .L_44)
.L_44:
        /*003c*/ 	.word	0x00000000
        /*0040*/ 	.short	0x0000
        /*0042*/ 	.short	0x0000
        /*0044*/ 	.byte	0x00, 0xf5, 0x21, 0x00


	//----- nvinfo : EIATTR_SPARSE_MMA_MASK
	.align		4
.L_45:
        /*0048*/ 	.byte	0x03, 0x50
        /*004a*/ 	.short	0x0000


	//----- nvinfo : EIATTR_MAXREG_COUNT
	.align		4
        /*004c*/ 	.byte	0x03, 0x1b
        /*004e*/ 	.short	0x00ff


	//----- nvinfo : EIATTR_EXTERNS
	.align		4
        /*0050*/ 	.byte	0x04, 0x0f
        /*0052*/ 	.short	(.L_47 - .L_46)


	//   ....[0]....
	.align		4
.L_46:
        /*0054*/ 	.word	index@(vprintf)


	//----- nvinfo : EIATTR_MERCURY_ISA_VERSION
	.align		4
.L_47:
        /*0058*/ 	.byte	0x03, 0x5f
        /*005a*/ 	.short	0x0101


	//----- nvinfo : EIATTR_INT_WARP_WIDE_INSTR_OFFSETS
	.align		4
        /*005c*/ 	.byte	0x04, 0x31
        /*005e*/ 	.short	(.L_49 - .L_48)


	//   ....[0]....
.L_48:
        /*0060*/ 	.word	0x00002560


	//----- nvinfo : EIATTR_VRC_CTA_INIT_COUNT
	.align		4
.L_49:
        /*0064*/ 	.byte	0x02, 0x4a
	.zero		1
	.zero		1


	//----- nvinfo : EIATTR_SYSCALL_OFFSETS
	.align		4
        /*0068*/ 	.byte	0x04, 0x46
        /*006a*/ 	.short	(.L_51 - .L_50)


	//   ....[0]....
.L_50:
        /*006c*/ 	.word	0x00002510


	//----- nvinfo : EIATTR_EXIT_INSTR_OFFSETS
	.align		4
.L_51:
        /*0070*/ 	.byte	0x04, 0x1c
        /*0072*/ 	.short	(.L_53 - .L_52)


	//   ....[0]....
.L_52:
        /*0074*/ 	.word	0x00000070


	//   ....[1]....
        /*0078*/ 	.word	0x00002690


	//----- nvinfo : EIATTR_CRS_STACK_SIZE
	.align		4
.L_53:
        /*007c*/ 	.byte	0x04, 0x1e
        /*007e*/ 	.short	(.L_55 - .L_54)
.L_54:
        /*0080*/ 	.word	0x00000000


	//----- nvinfo : EIATTR_CBANK_PARAM_SIZE
	.align		4
.L_55:
        /*0084*/ 	.byte	0x03, 0x19
        /*0086*/ 	.short	0x0020


	//----- nvinfo : EIATTR_PARAM_CBANK
	.align		4
        /*0088*/ 	.byte	0x04, 0x0a
        /*008a*/ 	.short	(.L_57 - .L_56)
	.align		4
.L_56:
        /*008c*/ 	.word	index@(.nv.constant0._Z14compute_anglesP15EquatorialPointS0_P9HistogramPy)
        /*0090*/ 	.short	0x0380
        /*0092*/ 	.short	0x0020


	//----- nvinfo : EIATTR_SW_WAR
	.align		4
.L_57:
        /*0094*/ 	.byte	0x04, 0x36
        /*0096*/ 	.short	(.L_59 - .L_58)
.L_58:
        /*0098*/ 	.word	0x00000008
.L_59:


//--------------------- .nv.callgraph             --------------------------
	.section	.nv.callgraph,"",@"SHT_CUDA_CALLGRAPH"
	.align	4
	.sectionentsize	8
	.align		4
        /*0000*/ 	.word	0x00000000
	.align		4
        /*0004*/ 	.word	0xffffffff
	.align		4
        /*0008*/ 	.word	index@(_Z14compute_anglesP15EquatorialPointS0_P9HistogramPy)
	.align		4
        /*000c*/ 	.word	index@(vprintf)
	.align		4
        /*0010*/ 	.word	0x00000000
	.align		4
        /*0014*/ 	.word	0xfffffffe
	.align		4
        /*0018*/ 	.word	0x00000000
	.align		4
        /*001c*/ 	.word	0xfffffffd
	.align		4
        /*0020*/ 	.word	0x00000000
	.align		4
        /*0024*/ 	.word	0xfffffffc


//--------------------- .nv.constant4             --------------------------
	.section	.nv.constant4,"a",@progbits
	.align	8
	.align		8
.nv.constant4:
        /*0000*/ 	.dword	$str$1
	.align		8
        /*0008*/ 	.dword	__cudart_i2opi_f
	.align		8
        /*0010*/ 	.dword	vprintf


//--------------------- .text._Z13compute_omegaP9HistogramS0_S0_Pf --------------------------
	.section	.text._Z13compute_omegaP9HistogramS0_S0_Pf,"ax",@progbits
	.align	128
        .global         _Z13compute_omegaP9HistogramS0_S0_Pf
        .type           _Z13compute_omegaP9HistogramS0_S0_Pf,@function
        .size           _Z13compute_omegaP9HistogramS0_S0_Pf,(.L_x_53 - _Z13compute_omegaP9HistogramS0_S0_Pf)
        .other          _Z13compute_omegaP9HistogramS0_S0_Pf,@"STO_CUDA_ENTRY STV_DEFAULT"
_Z13compute_omegaP9HistogramS0_S0_Pf:
.text._Z13compute_omegaP9HistogramS0_S0_Pf:
[----:B------:R-:W-:Y:S01]  /*0000*/  LDC R1, c[0x0][0x37c] ;  /* 0x0000df00ff017b82 */ /* 0x000fe20000000800 */
[----:B------:R-:W0:Y:S07]  /*0010*/  S2R R2, SR_TID.X ;  /* 0x0000000000027919 */ /* 0x000e2e0000002100 */
[----:B------:R-:W0:Y:S08]  /*0020*/  S2UR UR4, SR_CTAID.X ;  /* 0x00000000000479c3 */ /* 0x000e300000002500 */
[----:B------:R-:W0:Y:S02]  /*0030*/  LDC R3, c[0x0][0x360] ;  /* 0x0000d800ff037b82 */ /* 0x000e240000000800 */
[----:B0-----:R-:W-:-:S05]  /*0040*/  IMAD R2, R3, UR4, R2 ;  /* 0x0000000403027c24 */ /* 0x001fca000f8e0202 */
[----:B------:R-:W-:-:S13]  /*0050*/  ISETP.GT.AND P0, PT, R2, 0x168, PT ;  /* 0x000001680200780c */ /* 0x000fda0003f04270 */
[----:B------:R-:W-:Y:S05]  /*0060*/  @P0 EXIT ;  /* 0x000000000000094d */ /* 0x000fea0003800000 */
[----:B------:R-:W0:Y:S01]  /*0070*/  LDC.64 R8, c[0x0][0x390] ;  /* 0x0000e400ff087b82 */ /* 0x000e220000000a00 */
[----:B------:R-:W1:Y:S07]  /*0080*/  LDCU.64 UR4, c[0x0][0x358] ;  /* 0x00006b00ff0477ac */ /* 0x000e6e0008000a00 */
[----:B------:R-:W2:Y:S08]  /*0090*/  LDC.64 R6, c[0x0][0x388] ;  /* 0x0000e200ff067b82 */ /* 0x000eb00000000a00 */
[----:B------:R-:W3:Y:S01]  /*00a0*/  LDC.64 R4, c[0x0][0x380] ;  /* 0x0000e000ff047b82 */ /* 0x000ee20000000a00 */
[----:B0-----:R-:W-:-:S06]  /*00b0*/  IMAD.WIDE R8, R2, 0x4, R8 ;  /* 0x0000000402087825 */ /* 0x001fcc00078e0208 */
[----:B-1----:R-:W4:Y:S01]  /*00c0*/  LDG.E R8, desc[UR4][R8.64] ;  /* 0x0000000408087981 */ /* 0x002f22000c1e1900 */
[----:B--2---:R-:W-:-:S06]  /*00d0*/  IMAD.WIDE R6, R2, 0x4, R6 ;  /* 0x0000000402067825 */ /* 0x004fcc00078e0206 */
[----:B------:R-:W2:Y:S01]  /*00e0*/  LDG.E R6, desc[UR4][R6.64] ;  /* 0x0000000406067981 */ /* 0x000ea2000c1e1900 */
[----:B---3--:R-:W-:-:S06]  /*00f0*/  IMAD.WIDE R4, R2, 0x4, R4 ;  /* 0x0000000402047825 */ /* 0x008fcc00078e0204 */
[----:B------:R-:W3:Y:S01]  /*0100*/  LDG.E R4, desc[UR4][R4.64] ;  /* 0x0000000404047981 */ /* 0x000ee2000c1e1900 */
[----:B------:R-:W-:Y:S01]  /*0110*/  BSSY.RECONVERGENT B0, `(.L_x_0) ;  /* 0x0000012000007945 */ /* 0x000fe20003800200 */
[----:B----4-:R-:W-:-:S04]  /*0120*/  I2FP.F32.S32 R11, R8 ;  /* 0x00000008000b7245 */ /* 0x010fc80000201400 */
[----:B------:R-:W0:Y:S01]  /*0130*/  MUFU.RCP R10, R11 ;  /* 0x0000000b000a7308 */ /* 0x000e220000001000 */
[----:B--2---:R-:W-:-:S05]  /*0140*/  I2FP.F32.S32 R3, R6 ;  /* 0x0000000600037245 */ /* 0x004fca0000201400 */
[----:B------:R-:W-:Y:S01]  /*0150*/  FADD R3, R3, R3 ;  /* 0x0000000303037221 */ /* 0x000fe20000000000 */
[----:B---3--:R-:W-:-:S05]  /*0160*/  I2FP.F32.S32 R0, R4 ;  /* 0x0000000400007245 */ /* 0x008fca0000201400 */
[----:B------:R-:W-:-:S04]  /*0170*/  FADD R0, R0, -R3 ;  /* 0x8000000300007221 */ /* 0x000fc80000000000 */
[C---:B------:R-:W-:Y:S01]  /*0180*/  FADD R0, R11.reuse, R0 ;  /* 0x000000000b007221 */ /* 0x040fe20000000000 */
[----:B0-----:R-:W-:-:S03]  /*0190*/  FFMA R3, -R11, R10, 1 ;  /* 0x3f8000000b037423 */ /* 0x001fc6000000010a */
[----:B------:R-:W0:Y:S01]  /*01a0*/  FCHK P0, R0, R11 ;  /* 0x0000000b00007302 */ /* 0x000e220000000000 */
[----:B------:R-:W-:-:S04]  /*01b0*/  FFMA R3, R10, R3, R10 ;  /* 0x000000030a037223 */ /* 0x000fc8000000000a */
[----:B------:R-:W-:-:S04]  /*01c0*/  FFMA R4, R0, R3, RZ ;  /* 0x0000000300047223 */ /* 0x000fc800000000ff */
[----:B------:R-:W-:-:S04]  /*01d0*/  FFMA R5, -R11, R4, R0 ;  /* 0x000000040b057223 */ /* 0x000fc80000000100 */
[----:B------:R-:W-:Y:S01]  /*01e0*/  FFMA R7, R3, R5, R4 ;  /* 0x0000000503077223 */ /* 0x000fe20000000004 */
[----:B0-----:R-:W-:Y:S06]  /*01f0*/  @!P0 BRA `(.L_x_1) ;  /* 0x00000000000c8947 */ /* 0x001fec0003800000 */
[----:B------:R-:W-:-:S07]  /*0200*/  MOV R4, 0x220 ;  /* 0x0000022000047802 */ /* 0x000fce0000000f00 */
[----:B------:R-:W-:Y:S05]  /*0210*/  CALL.REL.NOINC `($__internal_0_$__cuda_sm3x_div_rn_noftz_f32_slowpath) ;  /* 0x0000000000187944 */ /* 0x000fea0003c00000 */
[----:B------:R-:W-:-:S07]  /*0220*/  IMAD.MOV.U32 R7, RZ, RZ, R0 ;  /* 0x000000ffff077224 */ /* 0x000fce00078e0000 */
.L_x_1:
[----:B------:R-:W-:Y:S05]  /*0230*/  BSYNC.RECONVERGENT B0 ;  /* 0x0000000000007941 */ /* 0x000fea0003800200 */
.L_x_0:
[----:B------:R-:W0:Y:S02]  /*0240*/  LDC.64 R4, c[0x0][0x398] ;  /* 0x0000e600ff047b82 */ /* 0x000e240000000a00 */
[----:B0-----:R-:W-:-:S05]  /*0250*/  IMAD.WIDE R2, R2, 0x4, R4 ;  /* 0x0000000402027825 */ /* 0x001fca00078e0204 */
[----:B------:R-:W-:Y:S01]  /*0260*/  STG.E desc[UR4][R2.64], R7 ;  /* 0x0000000702007986 */ /* 0x000fe2000c101904 */
[----:B------:R-:W-:Y:S05]  /*0270*/  EXIT ;  /* 0x000000000000794d */ /* 0x000fea0003800000 */
        .weak           $__internal_0_$__cuda_sm3x_div_rn_noftz_f32_slowpath
        .type           $__internal_0_$__cuda_sm3x_div_rn_noftz_f32_slowpath,@function
        .size           $__internal_0_$__cuda_sm3x_div_rn_noftz_f32_slowpath,(.L_x_53 - $__internal_0_$__cuda_sm3x_div_rn_noftz_f32_slowpath)
$__internal_0_$__cuda_sm3x_div_rn_noftz_f32_slowpath:
[----:B------:R-:W-:Y:S01]  /*0280*/  SHF.R.U32.HI R5, RZ, 0x17, R11 ;  /* 0x00000017ff057819 */ /* 0x000fe2000001160b */
[----:B------:R-:W-:Y:S01]  /*0290*/  BSSY.RECONVERGENT B1, `(.L_x_2) ;  /* 0x0000064000017945 */ /* 0x000fe20003800200 */
[--C-:B------:R-:W-:Y:S01]  /*02a0*/  SHF.R.U32.HI R3, RZ, 0x17, R0.reuse ;  /* 0x00000017ff037819 */ /* 0x100fe20000011600 */
[----:B------:R-:W-:Y:S01]  /*02b0*/  IMAD.MOV.U32 R7, RZ, RZ, R0 ;  /* 0x000000ffff077224 */ /* 0x000fe200078e0000 */
[----:B------:R-:W-:Y:S02]  /*02c0*/  LOP3.LUT R6, R5, 0xff, RZ, 0xc0, !PT ;  /* 0x000000ff05067812 */ /* 0x000fe400078ec0ff */
[----:B------:R-:W-:-:S03]  /*02d0*/  LOP3.LUT R5, R3, 0xff, RZ, 0xc0, !PT ;  /* 0x000000ff03057812 */ /* 0x000fc600078ec0ff */
[----:B------:R-:W-:Y:S02]  /*02e0*/  VIADD R10, R6, 0xffffffff ;  /* 0xffffffff060a7836 */ /* 0x000fe40000000000 */
[----:B------:R-:W-:-:S03]  /*02f0*/  VIADD R9, R5, 0xffffffff ;  /* 0xffffffff05097836 */ /* 0x000fc60000000000 */
[----:B------:R-:W-:-:S04]  /*0300*/  ISETP.GT.U32.AND P0, PT, R10, 0xfd, PT ;  /* 0x000000fd0a00780c */ /* 0x000fc80003f04070 */
[----:B------:R-:W-:-:S13]  /*0310*/  ISETP.GT.U32.OR P0, PT, R9, 0xfd, P0 ;  /* 0x000000fd0900780c */ /* 0x000fda0000704470 */
[----:B------:R-:W-:Y:S01]  /*0320*/  @!P0 IMAD.MOV.U32 R8, RZ, RZ, RZ ;  /* 0x000000ffff088224 */ /* 0x000fe200078e00ff */
[----:B------:R-:W-:Y:S06]  /*0330*/  @!P0 BRA `(.L_x_3) ;  /* 0x0000000000608947 */ /* 0x000fec0003800000 */
[----:B------:R-:W-:Y:S01]  /*0340*/  FSETP.GTU.FTZ.AND P0, PT, |R0|, +INF , PT ;  /* 0x7f8000000000780b */ /* 0x000fe20003f1c200 */
[----:B------:R-:W-:Y:S01]  /*0350*/  IMAD.MOV.U32 R3, RZ, RZ, R11 ;  /* 0x000000ffff037224 */ /* 0x000fe200078e000b */
[----:B------:R-:W-:-:S04]  /*0360*/  FSETP.GTU.FTZ.AND P1, PT, |R11|, +INF , PT ;  /* 0x7f8000000b00780b */ /* 0x000fc80003f3c200 */
[----:B------:R-:W-:-:S13]  /*0370*/  PLOP3.LUT P0, PT, P0, P1, PT, 0xf8, 0x8f ;  /* 0x00000000008f781c */ /* 0x000fda0000703f70 */
[----:B------:R-:W-:Y:S05]  /*0380*/  @P0 BRA `(.L_x_4) ;  /* 0x00000004004c0947 */ /* 0x000fea0003800000 */
[----:B------:R-:W-:-:S13]  /*0390*/  LOP3.LUT P0, RZ, R11, 0x7fffffff, R7, 0xc8, !PT ;  /* 0x7fffffff0bff7812 */ /* 0x000fda000780c807 */
[----:B------:R-:W-:Y:S05]  /*03a0*/  @!P0 BRA `(.L_x_5) ;  /* 0x00000004003c8947 */ /* 0x000fea0003800000 */
[C---:B------:R-:W-:Y:S02]  /*03b0*/  FSETP.NEU.FTZ.AND P2, PT, |R0|.reuse, +INF , PT ;  /* 0x7f8000000000780b */ /* 0x040fe40003f5d200 */
[----:B------:R-:W-:Y:S02]  /*03c0*/  FSETP.NEU.FTZ.AND P1, PT, |R3|, +INF , PT ;  /* 0x7f8000000300780b */ /* 0x000fe40003f3d200 */
[----:B------:R-:W-:-:S11]  /*03d0*/  FSETP.NEU.FTZ.AND P0, PT, |R0|, +INF , PT ;  /* 0x7f8000000000780b */ /* 0x000fd60003f1d200 */
[----:B------:R-:W-:Y:S05]  /*03e0*/  @!P1 BRA !P2, `(.L_x_5) ;  /* 0x00000004002c9947 */ /* 0x000fea0005000000 */
[----:B------:R-:W-:-:S04]  /*03f0*/  LOP3.LUT P2, RZ, R7, 0x7fffffff, RZ, 0xc0, !PT ;  /* 0x7fffffff07ff7812 */ /* 0x000fc8000784c0ff */
[----:B------:R-:W-:-:S13]  /*0400*/  PLOP3.LUT P1, PT, P1, P2, PT, 0x2f, 0xf2 ;  /* 0x0000000000f2781c */ /* 0x000fda0000f24577 */
[----:B------:R-:W-:Y:S05]  /*0410*/  @P1 BRA `(.L_x_6) ;  /* 0x0000000400181947 */ /* 0x000fea0003800000 */
[----:B------:R-:W-:-:S04]  /*0420*/  LOP3.LUT P1, RZ, R11, 0x7fffffff, RZ, 0xc0, !PT ;  /* 0x7fffffff0bff7812 */ /* 0x000fc8000782c0ff */
[----:B------:R-:W-:-:S13]  /*0430*/  PLOP3.LUT P0, PT, P0, P1, PT, 0x2f, 0xf2 ;  /* 0x0000000000f2781c */ /* 0x000fda0000702577 */
[----:B------:R-:W-:Y:S05]  /*0440*/  @P0 BRA `(.L_x_7) ;  /* 0x0000000400000947 */ /* 0x000fea0003800000 */
[----:B------:R-:W-:Y:S02]  /*0450*/  ISETP.GE.AND P0, PT, R9, RZ, PT ;  /* 0x000000ff0900720c */ /* 0x000fe40003f06270 */
[----:B------:R-:W-:-:S11]  /*0460*/  ISETP.GE.AND P1, PT, R10, RZ, PT ;  /* 0x000000ff0a00720c */ /* 0x000fd60003f26270 */
[----:B------:R-:W-:Y:S02]  /*0470*/  @P0 IMAD.MOV.U32 R8, RZ, RZ, RZ ;  /* 0x000000ffff080224 */ /* 0x000fe400078e00ff */
[----:B------:R-:W-:Y:S01]  /*0480*/  @!P0 FFMA R7, R0, 1.84467440737095516160e+19, RZ ;  /* 0x5f80000000078823 */ /* 0x000fe200000000ff */
[----:B------:R-:W-:Y:S02]  /*0490*/  @!P0 IMAD.MOV.U32 R8, RZ, RZ, -0x40 ;  /* 0xffffffc0ff088424 */ /* 0x000fe400078e00ff */
[----:B------:R-:W-:Y:S02]  /*04a0*/  @!P1 FFMA R11, R3, 1.84467440737095516160e+19, RZ ;  /* 0x5f800000030b9823 */ /* 0x000fe400000000ff */
[----:B------:R-:W-:-:S07]  /*04b0*/  @!P1 VIADD R8, R8, 0x40 ;  /* 0x0000004008089836 */ /* 0x000fce0000000000 */
.L_x_3:
[----:B------:R-:W-:Y:S01]  /*04c0*/  LEA R0, R6, 0xc0800000, 0x17 ;  /* 0xc080000006007811 */ /* 0x000fe200078eb8ff */
[----:B------:R-:W-:Y:S01]  /*04d0*/  VIADD R5, R5, 0xffffff81 ;  /* 0xffffff8105057836 */ /* 0x000fe20000000000 */
[----:B------:R-:W-:Y:S03]  /*04e0*/  BSSY.RECONVERGENT B2, `(.L_x_8) ;  /* 0x0000035000027945 */ /* 0x000fe60003800200 */
[----:B------:R-:W-:Y:S02]  /*04f0*/  IMAD.IADD R11, R11, 0x1, -R0 ;  /* 0x000000010b0b7824 */ /* 0x000fe400078e0a00 */
[C---:B------:R-:W-:Y:S01]  /*0500*/  IMAD R0, R5.reuse, -0x800000, R7 ;  /* 0xff80000005007824 */ /* 0x040fe200078e0207 */
[----:B------:R-:W-:Y:S01]  /*0510*/  IADD3 R5, PT, PT, R5, 0x7f, -R6 ;  /* 0x0000007f05057810 */ /* 0x000fe20007ffe806 */
[----:B------:R-:W0:Y:S01]  /*0520*/  MUFU.RCP R3, R11 ;  /* 0x0000000b00037308 */ /* 0x000e220000001000 */
[----:B------:R-:W-:-:S03]  /*0530*/  FADD.FTZ R9, -R11, -RZ ;  /* 0x800000ff0b097221 */ /* 0x000fc60000010100 */
[----:B------:R-:W-:Y:S02]  /*0540*/  IMAD.IADD R5, R5, 0x1, R8 ;  /* 0x0000000105057824 */ /* 0x000fe400078e0208 */
[----:B0-----:R-:W-:-:S04]  /*0550*/  FFMA R10, R3, R9, 1 ;  /* 0x3f800000030a7423 */ /* 0x001fc80000000009 */
[----:B------:R-:W-:-:S04]  /*0560*/  FFMA R12, R3, R10, R3 ;  /* 0x0000000a030c7223 */ /* 0x000fc80000000003 */
[----:B------:R-:W-:-:S04]  /*0570*/  FFMA R3, R0, R12, RZ ;  /* 0x0000000c00037223 */ /* 0x000fc800000000ff */
[----:B------:R-:W-:-:S04]  /*0580*/  FFMA R10, R9, R3, R0 ;  /* 0x00000003090a7223 */ /* 0x000fc80000000000 */
[----:B------:R-:W-:-:S04]  /*0590*/  FFMA R7, R12, R10, R3 ;  /* 0x0000000a0c077223 */ /* 0x000fc80000000003 */
[----:B------:R-:W-:-:S04]  /*05a0*/  FFMA R10, R9, R7, R0 ;  /* 0x00000007090a7223 */ /* 0x000fc80000000000 */
[----:B------:R-:W-:-:S05]  /*05b0*/  FFMA R0, R12, R10, R7 ;  /* 0x0000000a0c007223 */ /* 0x000fca0000000007 */
[----:B------:R-:W-:-:S04]  /*05c0*/  SHF.R.U32.HI R3, RZ, 0x17, R0 ;  /* 0x00000017ff037819 */ /* 0x000fc80000011600 */
[----:B------:R-:W-:-:S05]  /*05d0*/  LOP3.LUT R3, R3, 0xff, RZ, 0xc0, !PT ;  /* 0x000000ff03037812 */ /* 0x000fca00078ec0ff */
[----:B------:R-:W-:-:S04]  /*05e0*/  IMAD.IADD R9, R3, 0x1, R5 ;  /* 0x0000000103097824 */ /* 0x000fc800078e0205 */
[----:B------:R-:W-:-:S05]  /*05f0*/  VIADD R3, R9, 0xffffffff ;  /* 0xffffffff09037836 */ /* 0x000fca0000000000 */
[----:B------:R-:W-:-:S13]  /*0600*/  ISETP.GE.U32.AND P0, PT, R3, 0xfe, PT ;  /* 0x000000fe0300780c */ /* 0x000fda0003f06070 */
[----:B------:R-:W-:Y:S05]  /*0610*/  @!P0 BRA `(.L_x_9) ;  /* 0x0000000000808947 */ /* 0x000fea0003800000 */
[----:B------:R-:W-:-:S13]  /*0620*/  ISETP.GT.AND P0, PT, R9, 0xfe, PT ;  /* 0x000000fe0900780c */ /* 0x000fda0003f04270 */
[----:B------:R-:W-:Y:S05]  /*0630*/  @P0 BRA `(.L_x_10) ;  /* 0x00000000006c0947 */ /* 0x000fea0003800000 */
[----:B------:R-:W-:-:S13]  /*0640*/  ISETP.GE.AND P0, PT, R9, 0x1, PT ;  /* 0x000000010900780c */ /* 0x000fda0003f06270 */
[----:B------:R-:W-:Y:S05]  /*0650*/  @P0 BRA `(.L_x_11) ;  /* 0x0000000000740947 */ /* 0x000fea0003800000 */
[----:B------:R-:W-:Y:S02]  /*0660*/  ISETP.GE.AND P0, PT, R9, -0x18, PT ;  /* 0xffffffe80900780c */ /* 0x000fe40003f06270 */
[----:B------:R-:W-:-:S11]  /*0670*/  LOP3.LUT R0, R0, 0x80000000, RZ, 0xc0, !PT ;  /* 0x8000000000007812 */ /* 0x000fd600078ec0ff */
[----:B------:R-:W-:Y:S05]  /*0680*/  @!P0 BRA `(.L_x_11) ;  /* 0x0000000000688947 */ /* 0x000fea0003800000 */
[CCC-:B------:R-:W-:Y:S01]  /*0690*/  FFMA.RZ R3, R12.reuse, R10.reuse, R7.reuse ;  /* 0x0000000a0c037223 */ /* 0x1c0fe2000000c007 */
[C---:B------:R-:W-:Y:S02]  /*06a0*/  VIADD R8, R9.reuse, 0x20 ;  /* 0x0000002009087836 */ /* 0x040fe40000000000 */
[CCC-:B------:R-:W-:Y:S01]  /*06b0*/  FFMA.RM R6, R12.reuse, R10.reuse, R7.reuse ;  /* 0x0000000a0c067223 */ /* 0x1c0fe20000004007 */
[----:B------:R-:W-:Y:S02]  /*06c0*/  ISETP.NE.AND P2, PT, R9, RZ, PT ;  /* 0x000000ff0900720c */ /* 0x000fe40003f45270 */
[----:B------:R-:W-:Y:S01]  /*06d0*/  LOP3.LUT R5, R3, 0x7fffff, RZ, 0xc0, !PT ;  /* 0x007fffff03057812 */ /* 0x000fe200078ec0ff */
[----:B------:R-:W-:Y:S01]  /*06e0*/  FFMA.RP R3, R12, R10, R7 ;  /* 0x0000000a0c037223 */ /* 0x000fe20000008007 */
[----:B------:R-:W-:Y:S01]  /*06f0*/  IMAD.MOV R7, RZ, RZ, -R9 ;  /* 0x000000ffff077224 */ /* 0x000fe200078e0a09 */
[----:B------:R-:W-:Y:S02]  /*0700*/  ISETP.NE.AND P1, PT, R9, RZ, PT ;  /* 0x000000ff0900720c */ /* 0x000fe40003f25270 */
[----:B------:R-:W-:-:S02]  /*0710*/  LOP3.LUT R5, R5, 0x800000, RZ, 0xfc, !PT ;  /* 0x0080000005057812 */ /* 0x000fc400078efcff */
[----:B------:R-:W-:Y:S02]  /*0720*/  FSETP.NEU.FTZ.AND P0, PT, R3, R6, PT ;  /* 0x000000060300720b */ /* 0x000fe40003f1d000 */
[----:B------:R-:W-:Y:S02]  /*0730*/  SHF.L.U32 R8, R5, R8, RZ ;  /* 0x0000000805087219 */ /* 0x000fe400000006ff */
[----:B------:R-:W-:Y:S02]  /*0740*/  SEL R6, R7, RZ, P2 ;  /* 0x000000ff07067207 */ /* 0x000fe40001000000 */
[----:B------:R-:W-:Y:S02]  /*0750*/  ISETP.NE.AND P1, PT, R8, RZ, P1 ;  /* 0x000000ff0800720c */ /* 0x000fe40000f25270 */
[----:B------:R-:W-:Y:S02]  /*0760*/  SHF.R.U32.HI R6, RZ, R6, R5 ;  /* 0x00000006ff067219 */ /* 0x000fe40000011605 */
[----:B------:R-:W-:-:S02]  /*0770*/  PLOP3.LUT P0, PT, P0, P1, PT, 0xf8, 0x8f ;  /* 0x00000000008f781c */ /* 0x000fc40000703f70 */
[----:B------:R-:W-:Y:S02]  /*0780*/  SHF.R.U32.HI R8, RZ, 0x1, R6 ;  /* 0x00000001ff087819 */ /* 0x000fe40000011606 */
[----:B------:R-:W-:-:S04]  /*0790*/  SEL R3, RZ, 0x1, !P0 ;  /* 0x00000001ff037807 */ /* 0x000fc80004000000 */
[----:B------:R-:W-:-:S04]  /*07a0*/  LOP3.LUT R3, R3, 0x1, R8, 0xf8, !PT ;  /* 0x0000000103037812 */ /* 0x000fc800078ef808 */
[----:B------:R-:W-:-:S05]  /*07b0*/  LOP3.LUT R3, R3, R6, RZ, 0xc0, !PT ;  /* 0x0000000603037212 */ /* 0x000fca00078ec0ff */
[----:B------:R-:W-:-:S05]  /*07c0*/  IMAD.IADD R3, R8, 0x1, R3 ;  /* 0x0000000108037824 */ /* 0x000fca00078e0203 */
[----:B------:R-:W-:Y:S01]  /*07d0*/  LOP3.LUT R0, R3, R0, RZ, 0xfc, !PT ;  /* 0x0000000003007212 */ /* 0x000fe200078efcff */
[----:B------:R-:W-:Y:S06]  /*07e0*/  BRA `(.L_x_11) ;  /* 0x0000000000107947 */ /* 0x000fec0003800000 */
.L_x_10:
[----:B------:R-:W-:-:S04]  /*07f0*/  LOP3.LUT R0, R0, 0x80000000, RZ, 0xc0, !PT ;  /* 0x8000000000007812 */ /* 0x000fc800078ec0ff */
[----:B------:R-:W-:Y:S01]  /*0800*/  LOP3.LUT R0, R0, 0x7f800000, RZ, 0xfc, !PT ;  /* 0x7f80000000007812 */ /* 0x000fe200078efcff */
[----:B------:R-:W-:Y:S06]  /*0810*/  BRA `(.L_x_11) ;  /* 0x0000000000047947 */ /* 0x000fec0003800000 */
.L_x_9:
[----:B------:R-:W-:-:S07]  /*0820*/  IMAD R0, R5, 0x800000, R0 ;  /* 0x0080000005007824 */ /* 0x000fce00078e0200 */
.L_x_11:
[----:B------:R-:W-:Y:S05]  /*0830*/  BSYNC.RECONVERGENT B2 ;  /* 0x0000000000027941 */ /* 0x000fea0003800200 */
.L_x_8:
[----:B------:R-:W-:Y:S05]  /*0840*/  BRA `(.L_x_12) ;  /* 0x0000000000207947 */ /* 0x000fea0003800000 */
.L_x_7:
[----:B------:R-:W-:-:S04]  /*0850*/  LOP3.LUT R0, R11, 0x80000000, R7, 0x48, !PT ;  /* 0x800000000b007812 */ /* 0x000fc800078e4807 */
[----:B------:R-:W-:Y:S01]  /*0860*/  LOP3.LUT R0, R0, 0x7f800000, RZ, 0xfc, !PT ;  /* 0x7f80000000007812 */ /* 0x000fe200078efcff */
[----:B------:R-:W-:Y:S06]  /*0870*/  BRA `(.L_x_12) ;  /* 0x0000000000147947 */ /* 0x000fec0003800000 */
.L_x_6:
[----:B------:R-:W-:Y:S01]  /*0880*/  LOP3.LUT R0, R11, 0x80000000, R7, 0x48, !PT ;  /* 0x800000000b007812 */ /* 0x000fe200078e4807 */
[----:B------:R-:W-:Y:S06]  /*0890*/  BRA `(.L_x_12) ;  /* 0x00000000000c7947 */ /* 0x000fec0003800000 */
.L_x_5:
[----:B------:R-:W0:Y:S01]  /*08a0*/  MUFU.RSQ R0, -QNAN ;  /* 0xffc0000000007908 */ /* 0x000e220000001400 */
[----:B------:R-:W-:Y:S05]  /*08b0*/  BRA `(.L_x_12) ;  /* 0x0000000000047947 */ /* 0x000fea0003800000 */
.L_x_4:
[----:B------:R-:W-:-:S07]  /*08c0*/  FADD.FTZ R0, R0, R3 ;  /* 0x0000000300007221 */ /* 0x000fce0000010000 */
.L_x_12:
[----:B------:R-:W-:Y:S05]  /*08d0*/  BSYNC.RECONVERGENT B1 ;  /* 0x0000000000017941 */ /* 0x000fea0003800200 */
.L_x_2:
[----:B------:R-:W-:-:S04]  /*08e0*/  IMAD.MOV.U32 R5, RZ, RZ, 0x0 ;  /* 0x00000000ff057424 */ /* 0x000fc800078e00ff */
[----:B0-----:R-:W-:Y:S05]  /*08f0*/  RET.REL.NODEC R4 `(_Z13compute_omegaP9HistogramS0_S0_Pf) ;  /* 0xfffffff404c07950 */ /* 0x001fea0003c3ffff */
.L_x_13:
[----:B------:R-:W-:-:S00]  /*0900*/  BRA `(.L_x_13) ;  /* 0xfffffffc00fc7947 */ /* 0x000fc0000383ffff */
[----:B------:R-:W-:-:S00]  /*0910*/  NOP ;  /* 0x0000000000007918 */ /* 0x000fc00000000000 */
        /* <DEDUP_REMOVED lines=14> */
.L_x_53:


//--------------------- .text._Z14compute_anglesP15EquatorialPointS0_P9HistogramPy --------------------------
	.section	.text._Z14compute_anglesP15EquatorialPointS0_P9HistogramPy,"ax",@progbits
	.align	128
        .global         _Z14compute_anglesP15EquatorialPointS0_P9HistogramPy
        .type           _Z14compute_anglesP15EquatorialPointS0_P9HistogramPy,@function
        .size           _Z14compute_anglesP15EquatorialPointS0_P9HistogramPy,(.L_x_54 - _Z14compute_anglesP15EquatorialPointS0_P9HistogramPy)
        .other          _Z14compute_anglesP15EquatorialPointS0_P9HistogramPy,@"STO_CUDA_ENTRY STV_DEFAULT"
_Z14compute_anglesP15EquatorialPointS0_P9HistogramPy:
.text._Z14compute_anglesP15EquatorialPointS0_P9HistogramPy:
[----:B------:R-:W0:Y:S01]  /*0000*/  LDC R1, c[0x0][0x37c] ;  /* 0x0000df00ff017b82 */ /* 0x000e220000000800 */
[----:B------:R-:W1:Y:S07]  /*0010*/  S2R R16, SR_TID.X ;  /* 0x0000000000107919 */ /* 0x000e6e0000002100 */
[----:B------:R-:W1:Y:S01]  /*0020*/  S2UR UR4, SR_CTAID.X ;  /* 0x00000000000479c3 */ /* 0x000e620000002500 */
[----:B0-----:R-:W-:-:S07]  /*0030*/  VIADD R1, R1, 0xffffffe0 ;  /* 0xffffffe001017836 */ /* 0x001fce0000000000 */
[----:B------:R-:W1:Y:S02]  /*0040*/  LDC R3, c[0x0][0x360] ;  /* 0x0000d800ff037b82 */ /* 0x000e640000000800 */
[----:B-1----:R-:W-:-:S05]  /*0050*/  IMAD R16, R3, UR4, R16 ;  /* 0x0000000403107c24 */ /* 0x002fca000f8e0210 */
[----:B------:R-:W-:-:S13]  /*0060*/  ISETP.GT.AND P0, PT, R16, 0x1869f, PT ;  /* 0x0001869f1000780c */ /* 0x000fda0003f04270 */
[----:B------:R-:W-:Y:S05]  /*0070*/  @P0 EXIT ;  /* 0x000000000000094d */ /* 0x000fea0003800000 */
[----:B------:R-:W-:Y:S01]  /*0080*/  IMAD.MOV.U32 R2, RZ, RZ, RZ ;  /* 0x000000ffff027224 */ /* 0x000fe200078e00ff */
[----:B------:R-:W0:Y:S06]  /*0090*/  LDCU.64 UR36, c[0x0][0x358] ;  /* 0x00006b00ff2477ac */ /* 0x000e2c0008000a00 */
.L_x_46:
[----:B------:R-:W1:Y:S01]  /*00a0*/  LDC.64 R18, c[0x0][0x380] ;  /* 0x0000e000ff127b82 */ /* 0x000e620000000a00 */
[----:B------:R-:W2:Y:S01]  /*00b0*/  MUFU.RCP64H R5, 10800 ;  /* 0x40c5180000057908 */ /* 0x000ea20000001800 */
[----:B------:R-:W-:Y:S02]  /*00c0*/  IMAD.MOV.U32 R10, RZ, RZ, 0x0 ;  /* 0x00000000ff0a7424 */ /* 0x000fe400078e00ff */
[----:B------:R-:W-:Y:S02]  /*00d0*/  IMAD.MOV.U32 R11, RZ, RZ, 0x40c51800 ;  /* 0x40c51800ff0b7424 */ /* 0x000fe400078e00ff */
[----:B------:R-:W-:Y:S01]  /*00e0*/  IMAD.MOV.U32 R4, RZ, RZ, 0x1 ;  /* 0x00000001ff047424 */ /* 0x000fe200078e00ff */
[----:B------:R-:W-:Y:S05]  /*00f0*/  YIELD ;  /* 0x0000000000007946 */ /* 0x000fea0003800000 */
[----:B------:R-:W3:Y:S01]  /*0100*/  LDC.64 R14, c[0x0][0x388] ;  /* 0x0000e200ff0e7b82 */ /* 0x000ee20000000a00 */
[----:B-1----:R-:W-:-:S05]  /*0110*/  IMAD.WIDE R18, R16, 0x8, R18 ;  /* 0x0000000810127825 */ /* 0x002fca00078e0212 */
[----:B0-----:R-:W4:Y:S01]  /*0120*/  LDG.E R0, desc[UR36][R18.64] ;  /* 0x0000002412007981 */ /* 0x001f22000c1e1900 */
[----:B--2---:R-:W-:Y:S01]  /*0130*/  DFMA R6, R4, -R10, 1 ;  /* 0x3ff000000406742b */ /* 0x004fe2000000080a */
[----:B------:R-:W-:Y:S01]  /*0140*/  UMOV UR4, 0x54442d18 ;  /* 0x54442d1800047882 */ /* 0x000fe20000000000 */
[----:B------:R-:W-:Y:S01]  /*0150*/  UMOV UR5, 0x400921fb ;  /* 0x400921fb00057882 */ /* 0x000fe20000000000 */
[----:B------:R-:W-:Y:S01]  /*0160*/  BSSY.RECONVERGENT B0, `(.L_x_14) ;  /* 0x0000015000007945 */ /* 0x000fe20003800200 */
[----:B---3--:R-:W-:-:S04]  /*0170*/  IMAD.WIDE.U32 R14, R2, 0x8, R14 ;  /* 0x00000008020e7825 */ /* 0x008fc800078e000e */
[----:B------:R-:W-:-:S08]  /*0180*/  DFMA R6, R6, R6, R6 ;  /* 0x000000060606722b */ /* 0x000fd00000000006 */
[----:B------:R-:W-:-:S08]  /*0190*/  DFMA R6, R4, R6, R4 ;  /* 0x000000060406722b */ /* 0x000fd00000000004 */
[----:B------:R-:W-:-:S08]  /*01a0*/  DFMA R10, R6, -R10, 1 ;  /* 0x3ff00000060a742b */ /* 0x000fd0000000080a */
[----:B------:R-:W-:Y:S01]  /*01b0*/  DFMA R10, R6, R10, R6 ;  /* 0x0000000a060a722b */ /* 0x000fe20000000006 */
[----:B----4-:R-:W0:Y:S02]  /*01c0*/  F2F.F64.F32 R4, R0 ;  /* 0x0000000000047310 */ /* 0x010e240000201800 */
[----:B0-----:R-:W-:-:S08]  /*01d0*/  DMUL R8, R4, UR4 ;  /* 0x0000000404087c28 */ /* 0x001fd00008000000 */
[----:B------:R-:W-:Y:S02]  /*01e0*/  DMUL R4, R8, R10 ;  /* 0x0000000a08047228 */ /* 0x000fe40000000000 */
[----:B------:R-:W-:-:S06]  /*01f0*/  FSETP.GEU.AND P1, PT, |R9|, 6.5827683646048100446e-37, PT ;  /* 0x036000000900780b */ /* 0x000fcc0003f2e200 */
[----:B------:R-:W-:-:S08]  /*0200*/  DFMA R6, R4, -10800, R8 ;  /* 0xc0c518000406782b */ /* 0x000fd00000000008 */
[----:B------:R-:W-:-:S10]  /*0210*/  DFMA R4, R10, R6, R4 ;  /* 0x000000060a04722b */ /* 0x000fd40000000004 */
[----:B------:R-:W-:-:S05]  /*0220*/  FFMA R3, RZ, 6.1591796875, R5 ;  /* 0x40c51800ff037823 */ /* 0x000fca0000000005 */
[----:B------:R-:W-:-:S13]  /*0230*/  FSETP.GT.AND P0, PT, |R3|, 1.469367938527859385e-39, PT ;  /* 0x001000000300780b */ /* 0x000fda0003f04200 */
[----:B------:R-:W-:Y:S05]  /*0240*/  @P0 BRA P1, `(.L_x_15) ;  /* 0x0000000000180947 */ /* 0x000fea0000800000 */
[----:B------:R-:W-:Y:S01]  /*0250*/  IMAD.MOV.U32 R10, RZ, RZ, RZ ;  /* 0x000000ffff0a7224 */ /* 0x000fe200078e00ff */
[----:B------:R-:W-:Y:S01]  /*0260*/  MOV R0, 0x290 ;  /* 0x0000029000007802 */ /* 0x000fe20000000f00 */
[----:B------:R-:W-:-:S07]  /*0270*/  IMAD.MOV.U32 R11, RZ, RZ, 0x40c51800 ;  /* 0x40c51800ff0b7424 */ /* 0x000fce00078e00ff */
[----:B------:R-:W-:Y:S05]  /*0280*/  CALL.REL.NOINC `($__internal_1_$__cuda_sm20_div_rn_f64_full) ;  /* 0x0000002400047944 */ /* 0x000fea0003c00000 */
[----:B------:R-:W-:Y:S02]  /*0290*/  IMAD.MOV.U32 R4, RZ, RZ, R6 ;  /* 0x000000ffff047224 */ /* 0x000fe400078e0006 */
[----:B------:R-:W-:-:S07]  /*02a0*/  IMAD.MOV.U32 R5, RZ, RZ, R7 ;  /* 0x000000ffff057224 */ /* 0x000fce00078e0007 */
.L_x_15:
[----:B------:R-:W-:Y:S05]  /*02b0*/  BSYNC.RECONVERGENT B0 ;  /* 0x0000000000007941 */ /* 0x000fea0003800200 */
.L_x_14:
[----:B------:R-:W2:Y:S01]  /*02c0*/  LDG.E R0, desc[UR36][R14.64] ;  /* 0x000000240e007981 */ /* 0x000ea2000c1e1900 */
[----:B------:R-:W0:Y:S01]  /*02d0*/  MUFU.RCP64H R7, 10800 ;  /* 0x40c5180000077908 */ /* 0x000e220000001800 */
[----:B------:R-:W-:Y:S01]  /*02e0*/  IMAD.MOV.U32 R10, RZ, RZ, 0x0 ;  /* 0x00000000ff0a7424 */ /* 0x000fe200078e00ff */
[----:B------:R-:W-:Y:S01]  /*02f0*/  MOV R6, 0x1 ;  /* 0x0000000100067802 */ /* 0x000fe20000000f00 */
[----:B------:R-:W-:Y:S01]  /*0300*/  IMAD.MOV.U32 R11, RZ, RZ, 0x40c51800 ;  /* 0x40c51800ff0b7424 */ /* 0x000fe200078e00ff */
[----:B------:R1:W5:Y:S01]  /*0310*/  LDG.E R19, desc[UR36][R18.64+0x4] ;  /* 0x0000042412137981 */ /* 0x000362000c1e1900 */
[----:B------:R-:W-:Y:S01]  /*0320*/  UMOV UR4, 0x54442d18 ;  /* 0x54442d1800047882 */ /* 0x000fe20000000000 */
[----:B------:R-:W-:Y:S01]  /*0330*/  UMOV UR5, 0x400921fb ;  /* 0x400921fb00057882 */ /* 0x000fe20000000000 */
[----:B------:R-:W-:Y:S01]  /*0340*/  BSSY.RECONVERGENT B0, `(.L_x_16) ;  /* 0x0000014000007945 */ /* 0x000fe20003800200 */
[----:B-1----:R-:W-:Y:S01]  /*0350*/  F2F.F32.F64 R18, R4 ;  /* 0x0000000400127310 */ /* 0x002fe20000301000 */
[----:B0-----:R-:W-:-:S08]  /*0360*/  DFMA R8, R6, -R10, 1 ;  /* 0x3ff000000608742b */ /* 0x001fd0000000080a */
[----:B------:R-:W-:-:S08]  /*0370*/  DFMA R12, R8, R8, R8 ;  /* 0x00000008080c722b */ /* 0x000fd00000000008 */
[----:B------:R-:W-:-:S08]  /*0380*/  DFMA R12, R6, R12, R6 ;  /* 0x0000000c060c722b */ /* 0x000fd00000000006 */
[----:B------:R-:W-:-:S08]  /*0390*/  DFMA R10, R12, -R10, 1 ;  /* 0x3ff000000c0a742b */ /* 0x000fd0000000080a */
[----:B------:R-:W-:Y:S01]  /*03a0*/  DFMA R12, R12, R10, R12 ;  /* 0x0000000a0c0c722b */ /* 0x000fe2000000000c */
[----:B--2---:R-:W0:Y:S02]  /*03b0*/  F2F.F64.F32 R8, R0 ;  /* 0x0000000000087310 */ /* 0x004e240000201800 */
        /* <DEDUP_REMOVED lines=11> */
[----:B-----5:R-:W-:Y:S05]  /*0470*/  CALL.REL.NOINC `($__internal_1_$__cuda_sm20_div_rn_f64_full) ;  /* 0x0000002000887944 */ /* 0x020fea0003c00000 */
.L_x_17:
[----:B------:R-:W-:Y:S05]  /*0480*/  BSYNC.RECONVERGENT B0 ;  /* 0x0000000000007941 */ /* 0x000fea0003800200 */
.L_x_16:
[----:B------:R0:W5:Y:S01]  /*0490*/  LDG.E R15, desc[UR36][R14.64+0x4] ;  /* 0x000004240e0f7981 */ /* 0x000162000c1e1900 */
[C---:B------:R-:W-:Y:S01]  /*04a0*/  FMUL R5, R18.reuse, 0.63661974668502807617 ;  /* 0x3f22f98312057820 */ /* 0x040fe20000400000 */
[----:B------:R-:W-:Y:S01]  /*04b0*/  FSETP.GE.AND P0, PT, |R18|, 105615, PT ;  /* 0x47ce47801200780b */ /* 0x000fe20003f06200 */
[----:B------:R0:W1:Y:S01]  /*04c0*/  F2F.F32.F64 R10, R6 ;  /* 0x00000006000a7310 */ /* 0x0000620000301000 */
[----:B------:R-:W-:Y:S07]  /*04d0*/  BSSY.RECONVERGENT B0, `(.L_x_18) ;  /* 0x0000042000007945 */ /* 0x000fee0003800200 */
[----:B------:R-:W2:Y:S02]  /*04e0*/  F2I.NTZ R5, R5 ;  /* 0x0000000500057305 */ /* 0x000ea40000203100 */
[----:B--2---:R-:W-:Y:S01]  /*04f0*/  I2FP.F32.S32 R21, R5 ;  /* 0x0000000500157245 */ /* 0x004fe20000201400 */
[----:B------:R-:W-:-:S04]  /*0500*/  IMAD.MOV.U32 R22, RZ, RZ, R5 ;  /* 0x000000ffff167224 */ /* 0x000fc800078e0005 */
[----:B------:R-:W-:-:S04]  /*0510*/  FFMA R0, R21, -1.5707962512969970703, R18 ;  /* 0xbfc90fda15007823 */ /* 0x000fc80000000012 */
[----:B------:R-:W-:-:S04]  /*0520*/  FFMA R0, R21, -7.5497894158615963534e-08, R0 ;  /* 0xb3a2216815007823 */ /* 0x000fc80000000000 */
[----:B------:R-:W-:-:S04]  /*0530*/  FFMA R21, R21, -5.3903029534742383927e-15, R0 ;  /* 0xa7c234c515157823 */ /* 0x000fc80000000000 */
[----:B------:R-:W-:Y:S01]  /*0540*/  IMAD.MOV.U32 R0, RZ, RZ, R21 ;  /* 0x000000ffff007224 */ /* 0x000fe200078e0015 */
[----:B01----:R-:W-:Y:S06]  /*0550*/  @!P0 BRA `(.L_x_19) ;  /* 0x0000000000e48947 */ /* 0x003fec0003800000 */
[----:B------:R-:W-:-:S13]  /*0560*/  FSETP.NEU.AND P0, PT, |R18|, +INF , PT ;  /* 0x7f8000001200780b */ /* 0x000fda0003f0d200 */
[----:B------:R-:W-:Y:S01]  /*0570*/  @!P0 FMUL R0, RZ, R18 ;  /* 0x00000012ff008220 */ /* 0x000fe20000400000 */
[----:B------:R-:W-:Y:S01]  /*0580*/  @!P0 IMAD.MOV.U32 R5, RZ, RZ, RZ ;  /* 0x000000ffff058224 */ /* 0x000fe200078e00ff */
[----:B------:R-:W-:Y:S06]  /*0590*/  @!P0 BRA `(.L_x_19) ;  /* 0x0000000000d48947 */ /* 0x000fec0003800000 */
[----:B------:R-:W0:Y:S01]  /*05a0*/  LDCU.64 UR4, c[0x4][0x8] ;  /* 0x01000100ff0477ac */ /* 0x000e220008000a00 */
[----:B------:R-:W-:Y:S01]  /*05b0*/  IMAD.SHL.U32 R4, R18, 0x100, RZ ;  /* 0x0000010012047824 */ /* 0x000fe200078e00ff */
[----:B------:R-:W-:Y:S01]  /*05c0*/  BSSY.RECONVERGENT B1, `(.L_x_20) ;  /* 0x0000013000017945 */ /* 0x000fe20003800200 */
[----:B------:R-:W-:Y:S01]  /*05d0*/  IMAD.MOV.U32 R6, RZ, RZ, RZ ;  /* 0x000000ffff067224 */ /* 0x000fe200078e00ff */
[----:B------:R-:W-:Y:S01]  /*05e0*/  MOV R3, RZ ;  /* 0x000000ff00037202 */ /* 0x000fe20000000f00 */
[----:B------:R-:W-:Y:S01]  /*05f0*/  IMAD.MOV.U32 R11, RZ, RZ, RZ ;  /* 0x000000ffff0b7224 */ /* 0x000fe200078e00ff */
[----:B------:R-:W-:Y:S01]  /*0600*/  LOP3.LUT R13, R4, 0x80000000, RZ, 0xfc, !PT ;  /* 0x80000000040d7812 */ /* 0x000fe200078efcff */
[----:B------:R-:W-:Y:S02]  /*0610*/  IMAD.MOV.U32 R0, RZ, RZ, R1 ;  /* 0x000000ffff007224 */ /* 0x000fe400078e0001 */
[----:B0-----:R-:W-:Y:S02]  /*0620*/  IMAD.U32 R8, RZ, RZ, UR4 ;  /* 0x00000004ff087e24 */ /* 0x001fe4000f8e00ff */
[----:B------:R-:W-:-:S07]  /*0630*/  IMAD.U32 R9, RZ, RZ, UR5 ;  /* 0x00000005ff097e24 */ /* 0x000fce000f8e00ff */
.L_x_21:
[----:B------:R0:W2:Y:S01]  /*0640*/  LDG.E.CONSTANT R4, desc[UR36][R8.64] ;  /* 0x0000002408047981 */ /* 0x0000a2000c1e9900 */
[----:B------:R-:W-:-:S05]  /*0650*/  VIADD R3, R3, 0x1 ;  /* 0x0000000103037836 */ /* 0x000fca0000000000 */
[----:B------:R-:W-:Y:S02]  /*0660*/  ISETP.NE.AND P0, PT, R3, 0x6, PT ;  /* 0x000000060300780c */ /* 0x000fe40003f05270 */
[----:B0-----:R-:W-:-:S05]  /*0670*/  IADD3 R8, P2, PT, R8, 0x4, RZ ;  /* 0x0000000408087810 */ /* 0x001fca0007f5e0ff */
[----:B------:R-:W-:Y:S02]  /*0680*/  IMAD.X R9, RZ, RZ, R9, P2 ;  /* 0x000000ffff097224 */ /* 0x000fe400010e0609 */
[----:B--2---:R-:W-:-:S03]  /*0690*/  IMAD.WIDE.U32 R4, R4, R13, RZ ;  /* 0x0000000d04047225 */ /* 0x004fc600078e00ff */
[----:B------:R-:W-:-:S05]  /*06a0*/  IADD3 R7, P1, PT, R4, R6, RZ ;  /* 0x0000000604077210 */ /* 0x000fca0007f3e0ff */
[----:B------:R0:W-:Y:S01]  /*06b0*/  STL [R0], R7 ;  /* 0x0000000700007387 */ /* 0x0001e20000100800 */
[----:B------:R-:W-:Y:S02]  /*06c0*/  IMAD.X R6, R5, 0x1, R11, P1 ;  /* 0x0000000105067824 */ /* 0x000fe400008e060b */
[----:B0-----:R-:W-:Y:S01]  /*06d0*/  VIADD R0, R0, 0x4 ;  /* 0x0000000400007836 */ /* 0x001fe20000000000 */
[----:B------:R-:W-:Y:S06]  /*06e0*/  @P0 BRA `(.L_x_21) ;  /* 0xfffffffc00d40947 */ /* 0x000fec000383ffff */
[----:B------:R-:W-:Y:S05]  /*06f0*/  BSYNC.RECONVERGENT B1 ;  /* 0x0000000000017941 */ /* 0x000fea0003800200 */
.L_x_20:
[----:B------:R-:W-:Y:S01]  /*0700*/  SHF.R.U32.HI R5, RZ, 0x17, R18 ;  /* 0x00000017ff057819 */ /* 0x000fe20000011612 */
[----:B------:R0:W-:Y:S03]  /*0710*/  STL [R1+0x18], R6 ;  /* 0x0000180601007387 */ /* 0x0001e60000100800 */
[C---:B------:R-:W-:Y:S02]  /*0720*/  LOP3.LUT R0, R5.reuse, 0xe0, RZ, 0xc0, !PT ;  /* 0x000000e005007812 */ /* 0x040fe400078ec0ff */
[----:B------:R-:W-:-:S03]  /*0730*/  LOP3.LUT P0, RZ, R5, 0x1f, RZ, 0xc0, !PT ;  /* 0x0000001f05ff7812 */ /* 0x000fc6000780c0ff */
[----:B------:R-:W-:-:S05]  /*0740*/  VIADD R0, R0, 0xffffff80 ;  /* 0xffffff8000007836 */ /* 0x000fca0000000000 */
[----:B------:R-:W-:-:S05]  /*0750*/  SHF.R.U32.HI R0, RZ, 0x5, R0 ;  /* 0x00000005ff007819 */ /* 0x000fca0000011600 */
[----:B------:R-:W-:-:S05]  /*0760*/  IMAD R7, R0, -0x4, R1 ;  /* 0xfffffffc00077824 */ /* 0x000fca00078e0201 */
[----:B------:R-:W2:Y:S04]  /*0770*/  LDL R0, [R7+0x18] ;  /* 0x0000180007007983 */ /* 0x000ea80000100800 */
[----:B------:R-:W2:Y:S04]  /*0780*/  LDL R3, [R7+0x14] ;  /* 0x0000140007037983 */ /* 0x000ea80000100800 */
[----:B------:R-:W3:Y:S01]  /*0790*/  @P0 LDL R4, [R7+0x10] ;  /* 0x0000100007040983 */ /* 0x000ee20000100800 */
[----:B------:R-:W-:Y:S01]  /*07a0*/  LOP3.LUT R5, R5, 0x1f, RZ, 0xc0, !PT ;  /* 0x0000001f05057812 */ /* 0x000fe200078ec0ff */
[----:B------:R-:W-:Y:S01]  /*07b0*/  UMOV UR4, 0x54442d19 ;  /* 0x54442d1900047882 */ /* 0x000fe20000000000 */
[----:B------:R-:W-:-:S02]  /*07c0*/  UMOV UR5, 0x3bf921fb ;  /* 0x3bf921fb00057882 */ /* 0x000fc40000000000 */
[-C--:B--2---:R-:W-:Y:S02]  /*07d0*/  @P0 SHF.L.W.U32.HI R0, R3, R5.reuse, R0 ;  /* 0x0000000503000219 */ /* 0x084fe40000010e00 */
[----:B---3--:R-:W-:Y:S02]  /*07e0*/  @P0 SHF.L.W.U32.HI R3, R4, R5, R3 ;  /* 0x0000000504030219 */ /* 0x008fe40000010e03 */
[----:B------:R-:W-:Y:S02]  /*07f0*/  ISETP.GE.AND P0, PT, R18, RZ, PT ;  /* 0x000000ff1200720c */ /* 0x000fe40003f06270 */
[C-C-:B------:R-:W-:Y:S01]  /*0800*/  SHF.L.W.U32.HI R5, R3.reuse, 0x2, R0.reuse ;  /* 0x0000000203057819 */ /* 0x140fe20000010e00 */
[----:B------:R-:W-:Y:S01]  /*0810*/  IMAD.SHL.U32 R3, R3, 0x4, RZ ;  /* 0x0000000403037824 */ /* 0x000fe200078e00ff */
[----:B------:R-:W-:Y:S02]  /*0820*/  SHF.R.U32.HI R0, RZ, 0x1e, R0 ;  /* 0x0000001eff007819 */ /* 0x000fe40000011600 */
[----:B------:R-:W-:-:S04]  /*0830*/  SHF.R.S32.HI R4, RZ, 0x1f, R5 ;  /* 0x0000001fff047819 */ /* 0x000fc80000011405 */
[C---:B------:R-:W-:Y:S02]  /*0840*/  LOP3.LUT R8, R4.reuse, R3, RZ, 0x3c, !PT ;  /* 0x0000000304087212 */ /* 0x040fe400078e3cff */
[----:B------:R-:W-:Y:S02]  /*0850*/  LOP3.LUT R9, R4, R5, RZ, 0x3c, !PT ;  /* 0x0000000504097212 */ /* 0x000fe400078e3cff */
[C---:B------:R-:W-:Y:S02]  /*0860*/  LOP3.LUT R3, R5.reuse, R18, RZ, 0x3c, !PT ;  /* 0x0000001205037212 */ /* 0x040fe400078e3cff */
[----:B------:R-:W-:Y:S02]  /*0870*/  LEA.HI R5, R5, R0, RZ, 0x1 ;  /* 0x0000000005057211 */ /* 0x000fe400078f08ff */
[----:B------:R-:W0:Y:S01]  /*0880*/  I2F.F64.S64 R8, R8 ;  /* 0x0000000800087312 */ /* 0x000e220000301c00 */
[----:B------:R-:W-:Y:S02]  /*0890*/  ISETP.GE.AND P1, PT, R3, RZ, PT ;  /* 0x000000ff0300720c */ /* 0x000fe40003f26270 */
[----:B------:R-:W-:-:S04]  /*08a0*/  IMAD.MOV R0, RZ, RZ, -R5 ;  /* 0x000000ffff007224 */ /* 0x000fc800078e0a05 */
[----:B------:R-:W-:Y:S01]  /*08b0*/  @!P0 IMAD.MOV.U32 R5, RZ, RZ, R0 ;  /* 0x000000ffff058224 */ /* 0x000fe200078e0000 */
[----:B0-----:R-:W-:-:S10]  /*08c0*/  DMUL R6, R8, UR4 ;  /* 0x0000000408067c28 */ /* 0x001fd40008000000 */
[----:B------:R-:W0:Y:S02]  /*08d0*/  F2F.F32.F64 R6, R6 ;  /* 0x0000000600067310 */ /* 0x000e240000301000 */
[----:B0-----:R-:W-:-:S07]  /*08e0*/  FSEL R0, -R6, R6, !P1 ;  /* 0x0000000606007208 */ /* 0x001fce0004800100 */
.L_x_19:
[----:B------:R-:W-:Y:S05]  /*08f0*/  BSYNC.RECONVERGENT B0 ;  /* 0x0000000000007941 */ /* 0x000fea0003800200 */
.L_x_18:
[----:B------:R-:W-:Y:S01]  /*0900*/  FMUL R9, R10, 0.63661974668502807617 ;  /* 0x3f22f9830a097820 */ /* 0x000fe20000400000 */
[----:B------:R-:W-:Y:S02]  /*0910*/  IMAD.MOV.U32 R17, RZ, RZ, 0x37cbac00 ;  /* 0x37cbac00ff117424 */ /* 0x000fe400078e00ff */
[----:B------:R-:W-:Y:S01]  /*0920*/  FMUL R3, R0, R0 ;  /* 0x0000000000037220 */ /* 0x000fe20000400000 */
[----:B------:R-:W-:Y:S01]  /*0930*/  LOP3.LUT R4, R5, 0x1, RZ, 0xc0, !PT ;  /* 0x0000000105047812 */ /* 0x000fe200078ec0ff */
[----:B------:R-:W-:Y:S01]  /*0940*/  IMAD.MOV.U32 R11, RZ, RZ, 0x3effffff ;  /* 0x3effffffff0b7424 */ /* 0x000fe200078e00ff */
[----:B------:R-:W-:Y:S01]  /*0950*/  MOV R20, 0x3d2aaabb ;  /* 0x3d2aaabb00147802 */ /* 0x000fe20000000f00 */
[----:B------:R-:W0:Y:S01]  /*0960*/  F2I.NTZ R9, R9 ;  /* 0x0000000900097305 */ /* 0x000e220000203100 */
[----:B------:R-:W-:Y:S01]  /*0970*/  FFMA R6, R3, R17, -0.0013887860113754868507 ;  /* 0xbab607ed03067423 */ /* 0x000fe20000000011 */
[----:B------:R-:W-:Y:S01]  /*0980*/  ISETP.NE.U32.AND P0, PT, R4, 0x1, PT ;  /* 0x000000010400780c */ /* 0x000fe20003f05070 */
[----:B------:R-:W-:Y:S01]  /*0990*/  BSSY.RECONVERGENT B0, `(.L_x_22) ;  /* 0x0000048000007945 */ /* 0x000fe20003800200 */
[----:B------:R-:W-:-:S02]  /*09a0*/  FSETP.GE.AND P1, PT, |R10|, 105615, PT ;  /* 0x47ce47800a00780b */ /* 0x000fc40003f26200 */
[----:B------:R-:W-:Y:S02]  /*09b0*/  FSEL R6, R6, -0.00019574658654164522886, !P0 ;  /* 0xb94d415306067808 */ /* 0x000fe40004000000 */
[----:B------:R-:W-:Y:S02]  /*09c0*/  FSEL R4, R20, 0.0083327032625675201416, !P0 ;  /* 0x3c0885e414047808 */ /* 0x000fe40004000000 */
[----:B------:R-:W-:Y:S02]  /*09d0*/  FSEL R8, -R11, -0.16666662693023681641, !P0 ;  /* 0xbe2aaaa80b087808 */ /* 0x000fe40004000100 */
[----:B------:R-:W-:Y:S01]  /*09e0*/  FSEL R0, R0, 1, P0 ;  /* 0x3f80000000007808 */ /* 0x000fe20000000000 */
[----:B------:R-:W-:Y:S01]  /*09f0*/  FFMA R4, R3, R6, R4 ;  /* 0x0000000603047223 */ /* 0x000fe20000000004 */
[----:B------:R-:W-:Y:S01]  /*0a00*/  LOP3.LUT P0, RZ, R5, 0x2, RZ, 0xc0, !PT ;  /* 0x0000000205ff7812 */ /* 0x000fe2000780c0ff */
[----:B0-----:R-:W-:Y:S01]  /*0a10*/  IMAD.MOV.U32 R13, RZ, RZ, R9 ;  /* 0x000000ffff0d7224 */ /* 0x001fe200078e0009 */
[----:B------:R-:W-:Y:S01]  /*0a20*/  I2FP.F32.S32 R7, R9 ;  /* 0x0000000900077245 */ /* 0x000fe20000201400 */
[C---:B------:R-:W-:Y:S01]  /*0a30*/  FFMA R4, R3.reuse, R4, R8 ;  /* 0x0000000403047223 */ /* 0x040fe20000000008 */
[----:B------:R-:W-:-:S03]  /*0a40*/  FFMA R3, R3, R0, RZ ;  /* 0x0000000003037223 */ /* 0x000fc600000000ff */
[----:B------:R-:W-:Y:S01]  /*0a50*/  FFMA R6, R7, -1.5707962512969970703, R10 ;  /* 0xbfc90fda07067823 */ /* 0x000fe2000000000a */
[----:B------:R-:W-:-:S03]  /*0a60*/  FFMA R14, R3, R4, R0 ;  /* 0x00000004030e7223 */ /* 0x000fc60000000000 */
[C---:B------:R-:W-:Y:S02]  /*0a70*/  FFMA R6, R7.reuse, -7.5497894158615963534e-08, R6 ;  /* 0xb3a2216807067823 */ /* 0x040fe40000000006 */
[----:B------:R-:W-:Y:S02]  /*0a80*/  @P0 FADD R14, RZ, -R14 ;  /* 0x8000000eff0e0221 */ /* 0x000fe40000000000 */
[----:B------:R-:W-:-:S04]  /*0a90*/  FFMA R12, R7, -5.3903029534742383927e-15, R6 ;  /* 0xa7c234c5070c7823 */ /* 0x000fc80000000006 */
[----:B------:R-:W-:Y:S01]  /*0aa0*/  IMAD.MOV.U32 R0, RZ, RZ, R12 ;  /* 0x000000ffff007224 */ /* 0x000fe200078e000c */
[----:B------:R-:W-:Y:S06]  /*0ab0*/  @!P1 BRA `(.L_x_23) ;  /* 0x0000000000d49947 */ /* 0x000fec0003800000 */
[----:B------:R-:W-:-:S13]  /*0ac0*/  FSETP.NEU.AND P0, PT, |R10|, +INF , PT ;  /* 0x7f8000000a00780b */ /* 0x000fda0003f0d200 */
[----:B------:R-:W-:Y:S01]  /*0ad0*/  @!P0 FMUL R0, RZ, R10 ;  /* 0x0000000aff008220 */ /* 0x000fe20000400000 */
[----:B------:R-:W-:Y:S01]  /*0ae0*/  @!P0 IMAD.MOV.U32 R9, RZ, RZ, RZ ;  /* 0x000000ffff098224 */ /* 0x000fe200078e00ff */
[----:B------:R-:W-:Y:S06]  /*0af0*/  @!P0 BRA `(.L_x_23) ;  /* 0x0000000000c48947 */ /* 0x000fec0003800000 */
[----:B------:R-:W0:Y:S01]  /*0b00*/  LDC.64 R4, c[0x4][0x8] ;  /* 0x01000200ff047b82 */ /* 0x000e220000000a00 */
[----:B------:R-:W-:Y:S01]  /*0b10*/  IMAD.SHL.U32 R6, R10, 0x100, RZ ;  /* 0x000001000a067824 */ /* 0x000fe200078e00ff */
[----:B------:R-:W-:Y:S01]  /*0b20*/  BSSY.RECONVERGENT B1, `(.L_x_24) ;  /* 0x000000f000017945 */ /* 0x000fe20003800200 */
[----:B------:R-:W-:Y:S02]  /*0b30*/  IMAD.MOV.U32 R0, RZ, RZ, RZ ;  /* 0x000000ffff007224 */ /* 0x000fe400078e00ff */
[----:B------:R-:W-:Y:S01]  /*0b40*/  IMAD.MOV.U32 R25, RZ, RZ, RZ ;  /* 0x000000ffff197224 */ /* 0x000fe200078e00ff */
[----:B------:R-:W-:Y:S01]  /*0b50*/  LOP3.LUT R27, R6, 0x80000000, RZ, 0xfc, !PT ;  /* 0x80000000061b7812 */ /* 0x000fe200078efcff */
[----:B------:R-:W-:-:S07]  /*0b60*/  IMAD.MOV.U32 R3, RZ, RZ, RZ ;  /* 0x000000ffff037224 */ /* 0x000fce00078e00ff */
.L_x_25:
[----:B0-----:R-:W-:-:S06]  /*0b70*/  IMAD.WIDE.U32 R6, R3, 0x4, R4 ;  /* 0x0000000403067825 */ /* 0x001fcc00078e0004 */
[----:B------:R-:W2:Y:S01]  /*0b80*/  LDG.E.CONSTANT R6, desc[UR36][R6.64] ;  /* 0x0000002406067981 */ /* 0x000ea2000c1e9900 */
[C---:B-1----:R-:W-:Y:S02]  /*0b90*/  IMAD R23, R3.reuse, 0x4, R1 ;  /* 0x0000000403177824 */ /* 0x042fe400078e0201 */
[----:B------:R-:W-:-:S05]  /*0ba0*/  VIADD R3, R3, 0x1 ;  /* 0x0000000103037836 */ /* 0x000fca0000000000 */
[----:B------:R-:W-:Y:S01]  /*0bb0*/  ISETP.NE.AND P0, PT, R3, 0x6, PT ;  /* 0x000000060300780c */ /* 0x000fe20003f05270 */
[----:B--2---:R-:W-:-:S03]  /*0bc0*/  IMAD.WIDE.U32 R8, R6, R27, RZ ;  /* 0x0000001b06087225 */ /* 0x004fc600078e00ff */
[----:B------:R-:W-:-:S04]  /*0bd0*/  IADD3 R8, P1, PT, R8, R0, RZ ;  /* 0x0000000008087210 */ /* 0x000fc80007f3e0ff */
[----:B------:R-:W-:Y:S01]  /*0be0*/  IADD3.X R0, PT, PT, R9, R25, RZ, P1, !PT ;  /* 0x0000001909007210 */ /* 0x000fe20000ffe4ff */
[----:B------:R1:W-:Y:S04]  /*0bf0*/  STL [R23], R8 ;  /* 0x0000000817007387 */ /* 0x0003e80000100800 */
[----:B------:R-:W-:Y:S05]  /*0c00*/  @P0 BRA `(.L_x_25) ;  /* 0xfffffffc00d80947 */ /* 0x000fea000383ffff */
[----:B------:R-:W-:Y:S05]  /*0c10*/  BSYNC.RECONVERGENT B1 ;  /* 0x0000000000017941 */ /* 0x000fea0003800200 */
.L_x_24:
        /* <DEDUP_REMOVED lines=18> */
[----:B0-----:R-:W-:Y:S02]  /*0d40*/  SHF.R.U32.HI R0, RZ, 0x1e, R3 ;  /* 0x0000001eff007819 */ /* 0x001fe40000011603 */
[----:B------:R-:W-:-:S02]  /*0d50*/  SHF.R.S32.HI R5, RZ, 0x1f, R9 ;  /* 0x0000001fff057819 */ /* 0x000fc40000011409 */
[----:B------:R-:W-:Y:S02]  /*0d60*/  LOP3.LUT R3, R9, R10, RZ, 0x3c, !PT ;  /* 0x0000000a09037212 */ /* 0x000fe400078e3cff */
[C---:B------:R-:W-:Y:S02]  /*0d70*/  LOP3.LUT R4, R5.reuse, R4, RZ, 0x3c, !PT ;  /* 0x0000000405047212 */ /* 0x040fe400078e3cff */
[----:B------:R-:W-:Y:S02]  /*0d80*/  LOP3.LUT R5, R5, R9, RZ, 0x3c, !PT ;  /* 0x0000000905057212 */ /* 0x000fe400078e3cff */
[----:B------:R-:W-:Y:S02]  /*0d90*/  LEA.HI R9, R9, R0, RZ, 0x1 ;  /* 0x0000000009097211 */ /* 0x000fe400078f08ff */
[----:B------:R-:W-:Y:S02]  /*0da0*/  ISETP.GE.AND P1, PT, R3, RZ, PT ;  /* 0x000000ff0300720c */ /* 0x000fe40003f26270 */
[----:B------:R-:W0:Y:S01]  /*0db0*/  I2F.F64.S64 R4, R4 ;  /* 0x0000000400047312 */ /* 0x000e220000301c00 */
[----:B------:R-:W-:-:S04]  /*0dc0*/  IMAD.MOV R0, RZ, RZ, -R9 ;  /* 0x000000ffff007224 */ /* 0x000fc800078e0a09 */
[----:B------:R-:W-:Y:S01]  /*0dd0*/  @!P0 IMAD.MOV.U32 R9, RZ, RZ, R0 ;  /* 0x000000ffff098224 */ /* 0x000fe200078e0000 */
[----:B0-----:R-:W-:-:S10]  /*0de0*/  DMUL R6, R4, UR4 ;  /* 0x0000000404067c28 */ /* 0x001fd40008000000 */
[----:B------:R-:W0:Y:S02]  /*0df0*/  F2F.F32.F64 R6, R6 ;  /* 0x0000000600067310 */ /* 0x000e240000301000 */
[----:B0-----:R-:W-:-:S07]  /*0e00*/  FSEL R0, -R6, R6, !P1 ;  /* 0x0000000606007208 */ /* 0x001fce0004800100 */
.L_x_23:
[----:B------:R-:W-:Y:S05]  /*0e10*/  BSYNC.RECONVERGENT B0 ;  /* 0x0000000000007941 */ /* 0x000fea0003800200 */
.L_x_22:
[----:B------:R-:W-:Y:S01]  /*0e20*/  FMUL R3, R0, R0 ;  /* 0x0000000000037220 */ /* 0x000fe20000400000 */
[C---:B------:R-:W-:Y:S01]  /*0e30*/  LOP3.LUT R5, R9.reuse, 0x1, RZ, 0xc0, !PT ;  /* 0x0000000109057812 */ /* 0x040fe200078ec0ff */
[----:B------:R-:W-:Y:S01]  /*0e40*/  BSSY.RECONVERGENT B0, `(.L_x_26) ;  /* 0x0000045000007945 */ /* 0x000fe20003800200 */
[----:B------:R-:W-:Y:S01]  /*0e50*/  LOP3.LUT P1, RZ, R9, 0x2, RZ, 0xc0, !PT ;  /* 0x0000000209ff7812 */ /* 0x000fe2000782c0ff */
[----:B------:R-:W-:Y:S01]  /*0e60*/  FFMA R4, R3, R17, -0.0013887860113754868507 ;  /* 0xbab607ed03047423 */ /* 0x000fe20000000011 */
[----:B------:R-:W-:-:S04]  /*0e70*/  ISETP.NE.U32.AND P0, PT, R5, 0x1, PT ;  /* 0x000000010500780c */ /* 0x000fc80003f05070 */
[----:B------:R-:W-:Y:S02]  /*0e80*/  FSEL R4, R4, -0.00019574658654164522886, !P0 ;  /* 0xb94d415304047808 */ /* 0x000fe40004000000 */
[----:B------:R-:W-:Y:S02]  /*0e90*/  FSEL R6, R20, 0.0083327032625675201416, !P0 ;  /* 0x3c0885e414067808 */ /* 0x000fe40004000000 */
[----:B------:R-:W-:Y:S02]  /*0ea0*/  FSEL R0, R0, 1, P0 ;  /* 0x3f80000000007808 */ /* 0x000fe40000000000 */
[----:B------:R-:W-:Y:S01]  /*0eb0*/  FSEL R7, -R11, -0.16666662693023681641, !P0 ;  /* 0xbe2aaaa80b077808 */ /* 0x000fe20004000100 */
[C---:B------:R-:W-:Y:S01]  /*0ec0*/  FFMA R4, R3.reuse, R4, R6 ;  /* 0x0000000403047223 */ /* 0x040fe20000000006 */
[----:B------:R-:W-:Y:S01]  /*0ed0*/  FSETP.GE.AND P0, PT, |R18|, 105615, PT ;  /* 0x47ce47801200780b */ /* 0x000fe20003f06200 */
[C---:B------:R-:W-:Y:S02]  /*0ee0*/  FFMA R5, R3.reuse, R0, RZ ;  /* 0x0000000003057223 */ /* 0x040fe400000000ff */
[----:B------:R-:W-:-:S04]  /*0ef0*/  FFMA R4, R3, R4, R7 ;  /* 0x0000000403047223 */ /* 0x000fc80000000007 */
[----:B------:R-:W-:-:S04]  /*0f00*/  FFMA R5, R5, R4, R0 ;  /* 0x0000000405057223 */ /* 0x000fc80000000000 */
[----:B------:R-:W-:-:S04]  /*0f10*/  @P1 FADD R5, RZ, -R5 ;  /* 0x80000005ff051221 */ /* 0x000fc80000000000 */
[----:B------:R-:W-:Y:S01]  /*0f20*/  FMUL R14, R14, R5 ;  /* 0x000000050e0e7220 */ /* 0x000fe20000400000 */
        /* <DEDUP_REMOVED lines=9> */
[----:B-1----:R-:W-:Y:S01]  /*0fc0*/  IMAD.MOV.U32 R23, RZ, RZ, RZ ;  /* 0x000000ffff177224 */ /* 0x002fe200078e00ff */
[----:B------:R-:W-:Y:S01]  /*0fd0*/  LOP3.LUT R25, R6, 0x80000000, RZ, 0xfc, !PT ;  /* 0x8000000006197812 */ /* 0x000fe200078efcff */
[----:B------:R-:W-:-:S07]  /*0fe0*/  IMAD.MOV.U32 R3, RZ, RZ, RZ ;  /* 0x000000ffff037224 */ /* 0x000fce00078e00ff */
.L_x_29:
[----:B0-----:R-:W-:-:S06]  /*0ff0*/  IMAD.WIDE.U32 R6, R3, 0x4, R4 ;  /* 0x0000000403067825 */ /* 0x001fcc00078e0004 */
[----:B------:R-:W2:Y:S01]  /*1000*/  LDG.E.CONSTANT R6, desc[UR36][R6.64] ;  /* 0x0000002406067981 */ /* 0x000ea2000c1e9900 */
[C---:B-1----:R-:W-:Y:S01]  /*1010*/  IMAD R21, R3.reuse, 0x4, R1 ;  /* 0x0000000403157824 */ /* 0x042fe200078e0201 */
[----:B------:R-:W-:-:S04]  /*1020*/  IADD3 R3, PT, PT, R3, 0x1, RZ ;  /* 0x0000000103037810 */ /* 0x000fc80007ffe0ff */
[----:B------:R-:W-:Y:S01]  /*1030*/  ISETP.NE.AND P0, PT, R3, 0x6, PT ;  /* 0x000000060300780c */ /* 0x000fe20003f05270 */
[----:B--2---:R-:W-:-:S03]  /*1040*/  IMAD.WIDE.U32 R8, R6, R25, RZ ;  /* 0x0000001906087225 */ /* 0x004fc600078e00ff */
[----:B------:R-:W-:-:S05]  /*1050*/  IADD3 R8, P1, PT, R8, R0, RZ ;  /* 0x0000000008087210 */ /* 0x000fca0007f3e0ff */
[----:B------:R1:W-:Y:S01]  /*1060*/  STL [R21], R8 ;  /* 0x0000000815007387 */ /* 0x0003e20000100800 */
[----:B------:R-:W-:-:S03]  /*1070*/  IMAD.X R0, R9, 0x1, R23, P1 ;  /* 0x0000000109007824 */ /* 0x000fc600008e0617 */
[----:B------:R-:W-:Y:S05]  /*1080*/  @P0 BRA `(.L_x_29) ;  /* 0xfffffffc00d80947 */ /* 0x000fea000383ffff */
[----:B------:R-:W-:Y:S05]  /*1090*/  BSYNC.RECONVERGENT B1 ;  /* 0x0000000000017941 */ /* 0x000fea0003800200 */
.L_x_28:
        /* <DEDUP_REMOVED lines=12> */
[----:B------:R-:W-:Y:S01]  /*1160*/  UMOV UR5, 0x3bf921fb ;  /* 0x3bf921fb00057882 */ /* 0x000fe20000000000 */
[----:B------:R-:W-:-:S02]  /*1170*/  ISETP.GE.AND P1, PT, R18, RZ, PT ;  /* 0x000000ff1200720c */ /* 0x000fc40003f26270 */
[-C--:B--2---:R-:W-:Y:S02]  /*1180*/  @P0 SHF.L.W.U32.HI R3, R4, R6.reuse, R3 ;  /* 0x0000000604030219 */ /* 0x084fe40000010e03 */
[----:B---3--:R-:W-:Y:S02]  /*1190*/  @P0 SHF.L.W.U32.HI R4, R5, R6, R4 ;  /* 0x0000000605040219 */ /* 0x008fe40000010e04 */
[--C-:B------:R-:W-:Y:S02]  /*11a0*/  SHF.R.U32.HI R22, RZ, 0x1e, R3.reuse ;  /* 0x0000001eff167819 */ /* 0x100fe40000011603 */
[C---:B------:R-:W-:Y:S01]  /*11b0*/  SHF.L.W.U32.HI R9, R4.reuse, 0x2, R3 ;  /* 0x0000000204097819 */ /* 0x040fe20000010e03 */
[----:B------:R-:W-:-:S03]  /*11c0*/  IMAD.SHL.U32 R4, R4, 0x4, RZ ;  /* 0x0000000404047824 */ /* 0x000fc600078e00ff */
[----:B------:R-:W-:Y:S02]  /*11d0*/  SHF.R.S32.HI R5, RZ, 0x1f, R9 ;  /* 0x0000001fff057819 */ /* 0x000fe40000011409 */
[----:B------:R-:W-:Y:S02]  /*11e0*/  LEA.HI R22, R9, R22, RZ, 0x1 ;  /* 0x0000001609167211 */ /* 0x000fe400078f08ff */
[C---:B------:R-:W-:Y:S02]  /*11f0*/  LOP3.LUT R4, R5.reuse, R4, RZ, 0x3c, !PT ;  /* 0x0000000405047212 */ /* 0x040fe400078e3cff */
[----:B------:R-:W-:Y:S01]  /*1200*/  LOP3.LUT R5, R5, R9, RZ, 0x3c, !PT ;  /* 0x0000000905057212 */ /* 0x000fe200078e3cff */
[----:B0-----:R-:W-:Y:S01]  /*1210*/  IMAD.MOV R0, RZ, RZ, -R22 ;  /* 0x000000ffff007224 */ /* 0x001fe200078e0a16 */
[----:B------:R-:W-:-:S03]  /*1220*/  LOP3.LUT R18, R9, R18, RZ, 0x3c, !PT ;  /* 0x0000001209127212 */ /* 0x000fc600078e3cff */
[----:B------:R-:W-:Y:S01]  /*1230*/  @!P1 IMAD.MOV.U32 R22, RZ, RZ, R0 ;  /* 0x000000ffff169224 */ /* 0x000fe200078e0000 */
[----:B------:R-:W0:Y:S01]  /*1240*/  I2F.F64.S64 R4, R4 ;  /* 0x0000000400047312 */ /* 0x000e220000301c00 */
[----:B------:R-:W-:Y:S01]  /*1250*/  ISETP.GE.AND P0, PT, R18, RZ, PT ;  /* 0x000000ff1200720c */ /* 0x000fe20003f06270 */
[----:B0-----:R-:W-:-:S10]  /*1260*/  DMUL R6, R4, UR4 ;  /* 0x0000000404067c28 */ /* 0x001fd40008000000 */
[----:B------:R-:W1:Y:S02]  /*1270*/  F2F.F32.F64 R6, R6 ;  /* 0x0000000600067310 */ /* 0x000e640000301000 */
[----:B-1----:R-:W-:-:S07]  /*1280*/  FSEL R21, -R6, R6, !P0 ;  /* 0x0000000606157208 */ /* 0x002fce0004000100 */
.L_x_27:
[----:B------:R-:W-:Y:S05]  /*1290*/  BSYNC.RECONVERGENT B0 ;  /* 0x0000000000007941 */ /* 0x000fea0003800200 */
.L_x_26:
[----:B------:R-:W-:Y:S01]  /*12a0*/  FMUL R0, R21, R21 ;  /* 0x0000001515007220 */ /* 0x000fe20000400000 */
[C---:B------:R-:W-:Y:S01]  /*12b0*/  LOP3.LUT R4, R22.reuse, 0x1, RZ, 0xc0, !PT ;  /* 0x0000000116047812 */ /* 0x040fe200078ec0ff */
[----:B------:R-:W-:Y:S01]  /*12c0*/  VIADD R22, R22, 0x1 ;  /* 0x0000000116167836 */ /* 0x000fe20000000000 */
[----:B------:R-:W-:Y:S01]  /*12d0*/  BSSY.RECONVERGENT B0, `(.L_x_30) ;  /* 0x0000043000007945 */ /* 0x000fe20003800200 */
[----:B------:R-:W-:Y:S01]  /*12e0*/  FFMA R3, R0, R17, -0.0013887860113754868507 ;  /* 0xbab607ed00037423 */ /* 0x000fe20000000011 */
[----:B------:R-:W-:Y:S02]  /*12f0*/  ISETP.NE.U32.AND P0, PT, R4, 0x1, PT ;  /* 0x000000010400780c */ /* 0x000fe40003f05070 */
[----:B------:R-:W-:Y:S02]  /*1300*/  LOP3.LUT P1, RZ, R22, 0x2, RZ, 0xc0, !PT ;  /* 0x0000000216ff7812 */ /* 0x000fe4000782c0ff */
[----:B------:R-:W-:Y:S02]  /*1310*/  FSEL R3, R3, -0.00019574658654164522886, P0 ;  /* 0xb94d415303037808 */ /* 0x000fe40000000000 */
[----:B------:R-:W-:-:S02]  /*1320*/  FSEL R5, R20, 0.0083327032625675201416, P0 ;  /* 0x3c0885e414057808 */ /* 0x000fc40000000000 */
[----:B------:R-:W-:Y:S02]  /*1330*/  FSEL R21, R21, 1, !P0 ;  /* 0x3f80000015157808 */ /* 0x000fe40004000000 */
[----:B------:R-:W-:Y:S01]  /*1340*/  FSEL R6, -R11, -0.16666662693023681641, P0 ;  /* 0xbe2aaaa80b067808 */ /* 0x000fe20000000100 */
[----:B------:R-:W-:Y:S01]  /*1350*/  FFMA R3, R0, R3, R5 ;  /* 0x0000000300037223 */ /* 0x000fe20000000005 */
[----:B------:R-:W-:Y:S01]  /*1360*/  FSETP.GE.AND P0, PT, |R10|, 105615, PT ;  /* 0x47ce47800a00780b */ /* 0x000fe20003f06200 */
[C---:B------:R-:W-:Y:S02]  /*1370*/  FFMA R4, R0.reuse, R21, RZ ;  /* 0x0000001500047223 */ /* 0x040fe400000000ff */
[----:B------:R-:W-:-:S04]  /*1380*/  FFMA R3, R0, R3, R6 ;  /* 0x0000000300037223 */ /* 0x000fc80000000006 */
[----:B------:R-:W-:-:S04]  /*1390*/  FFMA R21, R4, R3, R21 ;  /* 0x0000000304157223 */ /* 0x000fc80000000015 */
[----:B------:R-:W-:Y:S02]  /*13a0*/  @P1 FADD R21, RZ, -R21 ;  /* 0x80000015ff151221 */ /* 0x000fe40000000000 */
[----:B------:R-:W-:Y:S05]  /*13b0*/  @!P0 BRA `(.L_x_31) ;  /* 0x0000000000d08947 */ /* 0x000fea0003800000 */
[----:B------:R-:W-:-:S13]  /*13c0*/  FSETP.NEU.AND P0, PT, |R10|, +INF , PT ;  /* 0x7f8000000a00780b */ /* 0x000fda0003f0d200 */
[----:B------:R-:W-:Y:S01]  /*13d0*/  @!P0 FMUL R12, RZ, R10 ;  /* 0x0000000aff0c8220 */ /* 0x000fe20000400000 */
[----:B------:R-:W-:Y:S01]  /*13e0*/  @!P0 IMAD.MOV.U32 R13, RZ, RZ, RZ ;  /* 0x000000ffff0d8224 */ /* 0x000fe200078e00ff */
[----:B------:R-:W-:Y:S06]  /*13f0*/  @!P0 BRA `(.L_x_31) ;  /* 0x0000000000c08947 */ /* 0x000fec0003800000 */
[----:B------:R-:W0:Y:S01]  /*1400*/  LDC.64 R4, c[0x4][0x8] ;  /* 0x01000200ff047b82 */ /* 0x000e220000000a00 */
[----:B------:R-:W-:Y:S01]  /*1410*/  IMAD.SHL.U32 R3, R10, 0x100, RZ ;  /* 0x000001000a037824 */ /* 0x000fe200078e00ff */
[----:B------:R-:W-:Y:S01]  /*1420*/  BSSY.RECONVERGENT B1, `(.L_x_32) ;  /* 0x000000e000017945 */ /* 0x000fe20003800200 */
[----:B------:R-:W-:Y:S01]  /*1430*/  CS2R R6, SRZ ;  /* 0x0000000000067805 */ /* 0x000fe2000001ff00 */
[----:B------:R-:W-:Y:S02]  /*1440*/  IMAD.MOV.U32 R0, RZ, RZ, RZ ;  /* 0x000000ffff007224 */ /* 0x000fe400078e00ff */
[----:B-1----:R-:W-:-:S07]  /*1450*/  LOP3.LUT R23, R3, 0x80000000, RZ, 0xfc, !PT ;  /* 0x8000000003177812 */ /* 0x002fce00078efcff */
.L_x_33:
[----:B0-----:R-:W-:-:S05]  /*1460*/  IMAD.WIDE.U32 R12, R0, 0x4, R4 ;  /* 0x00000004000c7825 */ /* 0x001fca00078e0004 */
[----:B-1----:R-:W2:Y:S01]  /*1470*/  LDG.E.CONSTANT R8, desc[UR36][R12.64] ;  /* 0x000000240c087981 */ /* 0x002ea2000c1e9900 */
[C---:B------:R-:W-:Y:S01]  /*1480*/  IMAD R3, R0.reuse, 0x4, R1 ;  /* 0x0000000400037824 */ /* 0x040fe200078e0201 */
        /* <DEDUP_REMOVED lines=8> */
.L_x_32:
        /* <DEDUP_REMOVED lines=8> */
[----:B-1----:R-:W2:Y:S04]  /*1590*/  LDL R3, [R7+0x14] ;  /* 0x0000140007037983 */ /* 0x002ea80000100800 */
[----:B------:R-:W3:Y:S01]  /*15a0*/  @P0 LDL R4, [R7+0x10] ;  /* 0x0000100007040983 */ /* 0x000ee20000100800 */
[----:B------:R-:W-:Y:S01]  /*15b0*/  LOP3.LUT R5, R5, 0x1f, RZ, 0xc0, !PT ;  /* 0x0000001f05057812 */ /* 0x000fe200078ec0ff */
[----:B------:R-:W-:Y:S01]  /*15c0*/  UMOV UR4, 0x54442d19 ;  /* 0x54442d1900047882 */ /* 0x000fe20000000000 */
[----:B------:R-:W-:Y:S01]  /*15d0*/  UMOV UR5, 0x3bf921fb ;  /* 0x3bf921fb00057882 */ /* 0x000fe20000000000 */
[----:B------:R-:W-:-:S02]  /*15e0*/  ISETP.GE.AND P1, PT, R10, RZ, PT ;  /* 0x000000ff0a00720c */ /* 0x000fc40003f26270 */
[-C--:B--2---:R-:W-:Y:S02]  /*15f0*/  @P0 SHF.L.W.U32.HI R0, R3, R5.reuse, R0 ;  /* 0x0000000503000219 */ /* 0x084fe40000010e00 */
[----:B---3--:R-:W-:-:S04]  /*1600*/  @P0 SHF.L.W.U32.HI R3, R4, R5, R3 ;  /* 0x0000000504030219 */ /* 0x008fc80000010e03 */
[C-C-:B------:R-:W-:Y:S01]  /*1610*/  SHF.L.W.U32.HI R13, R3.reuse, 0x2, R0.reuse ;  /* 0x00000002030d7819 */ /* 0x140fe20000010e00 */
[----:B------:R-:W-:Y:S01]  /*1620*/  IMAD.SHL.U32 R3, R3, 0x4, RZ ;  /* 0x0000000403037824 */ /* 0x000fe200078e00ff */
[----:B------:R-:W-:Y:S02]  /*1630*/  SHF.R.U32.HI R0, RZ, 0x1e, R0 ;  /* 0x0000001eff007819 */ /* 0x000fe40000011600 */
[----:B------:R-:W-:Y:S02]  /*1640*/  SHF.R.S32.HI R4, RZ, 0x1f, R13 ;  /* 0x0000001fff047819 */ /* 0x000fe4000001140d */
[----:B------:R-:W-:Y:S02]  /*1650*/  LOP3.LUT R10, R13, R10, RZ, 0x3c, !PT ;  /* 0x0000000a0d0a7212 */ /* 0x000fe400078e3cff */
[C---:B------:R-:W-:Y:S02]  /*1660*/  LOP3.LUT R8, R4.reuse, R3, RZ, 0x3c, !PT ;  /* 0x0000000304087212 */ /* 0x040fe400078e3cff */
[----:B------:R-:W-:-:S02]  /*1670*/  LOP3.LUT R9, R4, R13, RZ, 0x3c, !PT ;  /* 0x0000000d04097212 */ /* 0x000fc400078e3cff */
[----:B------:R-:W-:Y:S02]  /*1680*/  LEA.HI R13, R13, R0, RZ, 0x1 ;  /* 0x000000000d0d7211 */ /* 0x000fe400078f08ff */
[----:B------:R-:W-:Y:S02]  /*1690*/  ISETP.GE.AND P0, PT, R10, RZ, PT ;  /* 0x000000ff0a00720c */ /* 0x000fe40003f06270 */
[----:B------:R-:W1:Y:S01]  /*16a0*/  I2F.F64.S64 R8, R8 ;  /* 0x0000000800087312 */ /* 0x000e620000301c00 */
[----:B------:R-:W-:-:S04]  /*16b0*/  IMAD.MOV R0, RZ, RZ, -R13 ;  /* 0x000000ffff007224 */ /* 0x000fc800078e0a0d */
[----:B------:R-:W-:Y:S01]  /*16c0*/  @!P1 IMAD.MOV.U32 R13, RZ, RZ, R0 ;  /* 0x000000ffff0d9224 */ /* 0x000fe200078e0000 */
[----:B-1----:R-:W-:-:S10]  /*16d0*/  DMUL R4, R8, UR4 ;  /* 0x0000000408047c28 */ /* 0x002fd40008000000 */
[----:B------:R-:W1:Y:S02]  /*16e0*/  F2F.F32.F64 R4, R4 ;  /* 0x0000000400047310 */ /* 0x000e640000301000 */
[----:B01----:R-:W-:-:S07]  /*16f0*/  FSEL R12, -R4, R4, !P0 ;  /* 0x00000004040c7208 */ /* 0x003fce0004000100 */
.L_x_31:
[----:B------:R-:W-:Y:S05]  /*1700*/  BSYNC.RECONVERGENT B0 ;  /* 0x0000000000007941 */ /* 0x000fea0003800200 */
.L_x_30:
[----:B------:R-:W0:Y:S01]  /*1710*/  MUFU.RCP64H R7, 10800 ;  /* 0x40c5180000077908 */ /* 0x000e220000001800 */
[----:B------:R-:W-:Y:S01]  /*1720*/  IMAD.MOV.U32 R4, RZ, RZ, 0x0 ;  /* 0x00000000ff047424 */ /* 0x000fe200078e00ff */
[----:B------:R-:W-:Y:S01]  /*1730*/  UMOV UR4, 0x54442d18 ;  /* 0x54442d1800047882 */ /* 0x000fe20000000000 */
[----:B------:R-:W-:Y:S01]  /*1740*/  IMAD.MOV.U32 R5, RZ, RZ, 0x40c51800 ;  /* 0x40c51800ff057424 */ /* 0x000fe200078e00ff */
[----:B------:R-:W-:Y:S01]  /*1750*/  UMOV UR5, 0x400921fb ;  /* 0x400921fb00057882 */ /* 0x000fe20000000000 */
[----:B------:R-:W-:Y:S02]  /*1760*/  IMAD.MOV.U32 R6, RZ, RZ, 0x1 ;  /* 0x00000001ff067424 */ /* 0x000fe400078e00ff */
[----:B------:R-:W-:Y:S01]  /*1770*/  FMUL R0, R12, R12 ;  /* 0x0000000c0c007220 */ /* 0x000fe20000400000 */
[C---:B------:R-:W-:Y:S01]  /*1780*/  LOP3.LUT R3, R13.reuse, 0x1, RZ, 0xc0, !PT ;  /* 0x000000010d037812 */ /* 0x040fe200078ec0ff */
[----:B-1---5:R-:W1:Y:S01]  /*1790*/  F2F.F64.F32 R22, R15 ;  /* 0x0000000f00167310 */ /* 0x022e620000201800 */
[----:B------:R-:W-:-:S02]  /*17a0*/  VIADD R13, R13, 0x1 ;  /* 0x000000010d0d7836 */ /* 0x000fc40000000000 */
[----:B------:R-:W-:Y:S01]  /*17b0*/  FFMA R17, R0, R17, -0.0013887860113754868507 ;  /* 0xbab607ed00117423 */ /* 0x000fe20000000011 */
[----:B------:R-:W-:Y:S01]  /*17c0*/  ISETP.NE.U32.AND P0, PT, R3, 0x1, PT ;  /* 0x000000010300780c */ /* 0x000fe20003f05070 */
[----:B------:R-:W-:Y:S03]  /*17d0*/  BSSY.RECONVERGENT B0, `(.L_x_34) ;  /* 0x0000021000007945 */ /* 0x000fe60003800200 */
[----:B------:R-:W-:Y:S01]  /*17e0*/  FSEL R3, R20, 0.0083327032625675201416, P0 ;  /* 0x3c0885e414037808 */ /* 0x000fe20000000000 */
[----:B0-----:R-:W-:Y:S01]  /*17f0*/  DFMA R8, R6, -R4, 1 ;  /* 0x3ff000000608742b */ /* 0x001fe20000000804 */
[----:B------:R-:W-:Y:S02]  /*1800*/  FSEL R17, R17, -0.00019574658654164522886, P0 ;  /* 0xb94d415311117808 */ /* 0x000fe40000000000 */
[----:B------:R-:W-:Y:S02]  /*1810*/  FSEL R11, -R11, -0.16666662693023681641, P0 ;  /* 0xbe2aaaa80b0b7808 */ /* 0x000fe40000000100 */
[----:B------:R-:W-:Y:S01]  /*1820*/  FSEL R12, R12, 1, !P0 ;  /* 0x3f8000000c0c7808 */ /* 0x000fe20004000000 */
[----:B------:R-:W-:Y:S01]  /*1830*/  FFMA R3, R0, R17, R3 ;  /* 0x0000001100037223 */ /* 0x000fe20000000003 */
[----:B------:R-:W-:Y:S01]  /*1840*/  LOP3.LUT P0, RZ, R13, 0x2, RZ, 0xc0, !PT ;  /* 0x000000020dff7812 */ /* 0x000fe2000780c0ff */
[----:B------:R-:W-:-:S02]  /*1850*/  DFMA R8, R8, R8, R8 ;  /* 0x000000080808722b */ /* 0x000fc40000000008 */
[C---:B------:R-:W-:Y:S01]  /*1860*/  FFMA R11, R0.reuse, R3, R11 ;  /* 0x00000003000b7223 */ /* 0x040fe2000000000b */
[----:B------:R-:W-:-:S04]  /*1870*/  FFMA R3, R0, R12, RZ ;  /* 0x0000000c00037223 */ /* 0x000fc800000000ff */
[----:B------:R-:W-:Y:S01]  /*1880*/  FFMA R12, R3, R11, R12 ;  /* 0x0000000b030c7223 */ /* 0x000fe2000000000c */
[----:B------:R-:W-:Y:S02]  /*1890*/  DFMA R8, R6, R8, R6 ;  /* 0x000000080608722b */ /* 0x000fe40000000006 */
[----:B-1----:R-:W-:Y:S02]  /*18a0*/  DMUL R6, R22, UR4 ;  /* 0x0000000416067c28 */ /* 0x002fe40008000000 */
[----:B------:R-:W-:-:S04]  /*18b0*/  @P0 FADD R12, RZ, -R12 ;  /* 0x8000000cff0c0221 */ /* 0x000fc80000000000 */
[----:B------:R-:W-:Y:S01]  /*18c0*/  DFMA R4, R8, -R4, 1 ;  /* 0x3ff000000804742b */ /* 0x000fe20000000804 */
[----:B------:R-:W-:-:S03]  /*18d0*/  FMUL R15, R21, R12 ;  /* 0x0000000c150f7220 */ /* 0x000fc60000400000 */
[----:B------:R-:W-:-:S04]  /*18e0*/  FSETP.GEU.AND P2, PT, |R7|, 6.5827683646048100446e-37, PT ;  /* 0x036000000700780b */ /* 0x000fc80003f4e200 */
[----:B------:R-:W-:-:S08]  /*18f0*/  DFMA R8, R8, R4, R8 ;  /* 0x000000040808722b */ /* 0x000fd00000000008 */
[----:B------:R-:W-:-:S08]  /*1900*/  DMUL R4, R8, R6 ;  /* 0x0000000608047228 */ /* 0x000fd00000000000 */
[----:B------:R-:W-:-:S08]  /*1910*/  DFMA R22, R4, -10800, R6 ;  /* 0xc0c518000416782b */ /* 0x000fd00000000006 */
[----:B------:R-:W-:-:S10]  /*1920*/  DFMA R4, R8, R22, R4 ;  /* 0x000000160804722b */ /* 0x000fd40000000004 */
[----:B------:R-:W-:-:S05]  /*1930*/  FFMA R0, RZ, 6.1591796875, R5 ;  /* 0x40c51800ff007823 */ /* 0x000fca0000000005 */
[----:B------:R-:W-:-:S13]  /*1940*/  FSETP.GT.AND P1, PT, |R0|, 1.469367938527859385e-39, PT ;  /* 0x001000000000780b */ /* 0x000fda0003f24200 */
[----:B------:R-:W-:Y:S05]  /*1950*/  @P1 BRA P2, `(.L_x_35) ;  /* 0x0000000000201947 */ /* 0x000fea0001000000 */
[----:B------:R-:W-:Y:S01]  /*1960*/  IMAD.MOV.U32 R8, RZ, RZ, R6 ;  /* 0x000000ffff087224 */ /* 0x000fe200078e0006 */
[----:B------:R-:W-:Y:S01]  /*1970*/  MOV R9, R7 ;  /* 0x0000000700097202 */ /* 0x000fe20000000f00 */
[----:B------:R-:W-:Y:S01]  /*1980*/  IMAD.MOV.U32 R10, RZ, RZ, RZ ;  /* 0x000000ffff0a7224 */ /* 0x000fe200078e00ff */
[----:B------:R-:W-:Y:S01]  /*1990*/  MOV R0, 0x19c0 ;  /* 0x000019c000007802 */ /* 0x000fe20000000f00 */
[----:B------:R-:W-:-:S07]  /*19a0*/  IMAD.MOV.U32 R11, RZ, RZ, 0x40c51800 ;  /* 0x40c51800ff0b7424 */ /* 0x000fce00078e00ff */
[----:B------:R-:W-:Y:S05]  /*19b0*/  CALL.REL.NOINC `($__internal_1_$__cuda_sm20_div_rn_f64_full) ;  /* 0x0000000c00387944 */ /* 0x000fea0003c00000 */
[----:B------:R-:W-:Y:S02]  /*19c0*/  IMAD.MOV.U32 R4, RZ, RZ, R6 ;  /* 0x000000ffff047224 */ /* 0x000fe400078e0006 */
[----:B------:R-:W-:-:S07]  /*19d0*/  IMAD.MOV.U32 R5, RZ, RZ, R7 ;  /* 0x000000ffff057224 */ /* 0x000fce00078e0007 */
.L_x_35:
[----:B------:R-:W-:Y:S05]  /*19e0*/  BSYNC.RECONVERGENT B0 ;  /* 0x0000000000007941 */ /* 0x000fea0003800200 */
.L_x_34:
[----:B------:R-:W0:Y:S01]  /*19f0*/  MUFU.RCP64H R7, 10800 ;  /* 0x40c5180000077908 */ /* 0x000e220000001800 */
[----:B------:R-:W-:Y:S01]  /*1a00*/  IMAD.MOV.U32 R10, RZ, RZ, 0x0 ;  /* 0x00000000ff0a7424 */ /* 0x000fe200078e00ff */
[----:B------:R-:W-:Y:S01]  /*1a10*/  UMOV UR4, 0x54442d18 ;  /* 0x54442d1800047882 */ /* 0x000fe20000000000 */
[----:B------:R-:W-:Y:S01]  /*1a20*/  IMAD.MOV.U32 R11, RZ, RZ, 0x40c51800 ;  /* 0x40c51800ff0b7424 */ /* 0x000fe200078e00ff */
[----:B------:R-:W-:Y:S01]  /*1a30*/  UMOV UR5, 0x400921fb ;  /* 0x400921fb00057882 */ /* 0x000fe20000000000 */
[----:B------:R-:W-:Y:S01]  /*1a40*/  IMAD.MOV.U32 R6, RZ, RZ, 0x1 ;  /* 0x00000001ff067424 */ /* 0x000fe200078e00ff */
[----:B------:R-:W-:Y:S02]  /*1a50*/  BSSY.RECONVERGENT B0, `(.L_x_36) ;  /* 0x0000014000007945 */ /* 0x000fe40003800200 */
[----:B------:R-:W-:Y:S03]  /*1a60*/  F2F.F32.F64 R18, R4 ;  /* 0x0000000400127310 */ /* 0x000fe60000301000 */
[----:B0-----:R-:W-:-:S08]  /*1a70*/  DFMA R8, R6, -R10, 1 ;  /* 0x3ff000000608742b */ /* 0x001fd0000000080a */
[----:B------:R-:W-:Y:S02]  /*1a80*/  DFMA R12, R8, R8, R8 ;  /* 0x00000008080c722b */ /* 0x000fe40000000008 */
[----:B------:R-:W0:Y:S06]  /*1a90*/  F2F.F64.F32 R8, R19 ;  /* 0x0000001300087310 */ /* 0x000e2c0000201800 */
[----:B------:R-:W-:-:S08]  /*1aa0*/  DFMA R12, R6, R12, R6 ;  /* 0x0000000c060c722b */ /* 0x000fd00000000006 */
[----:B------:R-:W-:Y:S02]  /*1ab0*/  DFMA R10, R12, -R10, 1 ;  /* 0x3ff000000c0a742b */ /* 0x000fe4000000080a */
[----:B0-----:R-:W-:-:S06]  /*1ac0*/  DMUL R8, R8, UR4 ;  /* 0x0000000408087c28 */ /* 0x001fcc0008000000 */
[----:B------:R-:W-:-:S04]  /*1ad0*/  DFMA R12, R12, R10, R12 ;  /* 0x0000000a0c0c722b */ /* 0x000fc8000000000c */
[----:B------:R-:W-:-:S04]  /*1ae0*/  FSETP.GEU.AND P1, PT, |R9|, 6.5827683646048100446e-37, PT ;  /* 0x036000000900780b */ /* 0x000fc80003f2e200 */
[----:B------:R-:W-:-:S08]  /*1af0*/  DMUL R6, R12, R8 ;  /* 0x000000080c067228 */ /* 0x000fd00000000000 */
        /* <DEDUP_REMOVED lines=9> */
.L_x_37:
[----:B------:R-:W-:Y:S05]  /*1b90*/  BSYNC.RECONVERGENT B0 ;  /* 0x0000000000007941 */ /* 0x000fea0003800200 */
.L_x_36:
[----:B------:R-:W0:Y:S01]  /*1ba0*/  F2F.F32.F64 R11, R6 ;  /* 0x00000006000b7310 */ /* 0x000e220000301000 */
[----:B------:R-:W-:Y:S01]  /*1bb0*/  BSSY.RECONVERGENT B0, `(.L_x_38) ;  /* 0x000003f000007945 */ /* 0x000fe20003800200 */
[----:B0-----:R-:W-:-:S04]  /*1bc0*/  FADD R11, -R18, R11 ;  /* 0x0000000b120b7221 */ /* 0x001fc80000000100 */
[C---:B------:R-:W-:Y:S01]  /*1bd0*/  FMUL R0, R11.reuse, 0.63661974668502807617 ;  /* 0x3f22f9830b007820 */ /* 0x040fe20000400000 */
[----:B------:R-:W-:-:S05]  /*1be0*/  FSETP.GE.AND P0, PT, |R11|, 105615, PT ;  /* 0x47ce47800b00780b */ /* 0x000fca0003f06200 */
[----:B------:R-:W0:Y:S02]  /*1bf0*/  F2I.NTZ R0, R0 ;  /* 0x0000000000007305 */ /* 0x000e240000203100 */
[----:B0-----:R-:W-:-:S05]  /*1c00*/  I2FP.F32.S32 R4, R0 ;  /* 0x0000000000047245 */ /* 0x001fca0000201400 */
[----:B------:R-:W-:-:S04]  /*1c10*/  FFMA R3, R4, -1.5707962512969970703, R11 ;  /* 0xbfc90fda04037823 */ /* 0x000fc8000000000b */
[----:B------:R-:W-:-:S04]  /*1c20*/  FFMA R3, R4, -7.5497894158615963534e-08, R3 ;  /* 0xb3a2216804037823 */ /* 0x000fc80000000003 */
[----:B------:R-:W-:Y:S01]  /*1c30*/  FFMA R3, R4, -5.3903029534742383927e-15, R3 ;  /* 0xa7c234c504037823 */ /* 0x000fe20000000003 */
[----:B------:R-:W-:Y:S06]  /*1c40*/  @!P0 BRA `(.L_x_39) ;  /* 0x0000000000d48947 */ /* 0x000fec0003800000 */
[----:B------:R-:W-:-:S13]  /*1c50*/  FSETP.NEU.AND P0, PT, |R11|, +INF , PT ;  /* 0x7f8000000b00780b */ /* 0x000fda0003f0d200 */
[----:B------:R-:W-:Y:S01]  /*1c60*/  @!P0 FMUL R3, RZ, R11 ;  /* 0x0000000bff038220 */ /* 0x000fe20000400000 */
[----:B------:R-:W-:Y:S01]  /*1c70*/  @!P0 IMAD.MOV.U32 R0, RZ, RZ, RZ ;  /* 0x000000ffff008224 */ /* 0x000fe200078e00ff */
[----:B------:R-:W-:Y:S06]  /*1c80*/  @!P0 BRA `(.L_x_39) ;  /* 0x0000000000c48947 */ /* 0x000fec0003800000 */
[----:B------:R-:W0:Y:S01]  /*1c90*/  LDC.64 R4, c[0x4][0x8] ;  /* 0x01000200ff047b82 */ /* 0x000e220000000a00 */
[----:B------:R-:W-:Y:S01]  /*1ca0*/  SHF.L.U32 R0, R11, 0x8, RZ ;  /* 0x000000080b007819 */ /* 0x000fe200000006ff */
[----:B------:R-:W-:Y:S01]  /*1cb0*/  BSSY.RECONVERGENT B1, `(.L_x_40) ;  /* 0x000000f000017945 */ /* 0x000fe20003800200 */
[----:B------:R-:W-:Y:S02]  /*1cc0*/  IMAD.MOV.U32 R6, RZ, RZ, RZ ;  /* 0x000000ffff067224 */ /* 0x000fe400078e00ff */
[----:B------:R-:W-:Y:S01]  /*1cd0*/  IMAD.MOV.U32 R17, RZ, RZ, RZ ;  /* 0x000000ffff117224 */ /* 0x000fe200078e00ff */
[----:B------:R-:W-:Y:S01]  /*1ce0*/  LOP3.LUT R19, R0, 0x80000000, RZ, 0xfc, !PT ;  /* 0x8000000000137812 */ /* 0x000fe200078efcff */
[----:B------:R-:W-:-:S07]  /*1cf0*/  IMAD.MOV.U32 R3, RZ, RZ, RZ ;  /* 0x000000ffff037224 */ /* 0x000fce00078e00ff */
.L_x_41:
[----:B0-----:R-:W-:-:S06]  /*1d00*/  IMAD.WIDE.U32 R8, R3, 0x4, R4 ;  /* 0x0000000403087825 */ /* 0x001fcc00078e0004 */
[----:B------:R-:W2:Y:S01]  /*1d10*/  LDG.E.CONSTANT R8, desc[UR36][R8.64] ;  /* 0x0000002408087981 */ /* 0x000ea2000c1e9900 */
[C---:B-1----:R-:W-:Y:S02]  /*1d20*/  IMAD R0, R3.reuse, 0x4, R1 ;  /* 0x0000000403007824 */ /* 0x042fe400078e0201 */
[----:B------:R-:W-:-:S05]  /*1d30*/  VIADD R3, R3, 0x1 ;  /* 0x0000000103037836 */ /* 0x000fca0000000000 */
[----:B------:R-:W-:Y:S01]  /*1d40*/  ISETP.NE.AND P0, PT, R3, 0x6, PT ;  /* 0x000000060300780c */ /* 0x000fe20003f05270 */
[----:B--2---:R-:W-:-:S03]  /*1d50*/  IMAD.WIDE.U32 R12, R8, R19, RZ ;  /* 0x00000013080c7225 */ /* 0x004fc600078e00ff */
[----:B------:R-:W-:-:S05]  /*1d60*/  IADD3 R7, P1, PT, R12, R6, RZ ;  /* 0x000000060c077210 */ /* 0x000fca0007f3e0ff */
[----:B------:R1:W-:Y:S01]  /*1d70*/  STL [R0], R7 ;  /* 0x0000000700007387 */ /* 0x0003e20000100800 */
[----:B------:R-:W-:-:S03]  /*1d80*/  IMAD.X R6, R13, 0x1, R17, P1 ;  /* 0x000000010d067824 */ /* 0x000fc600008e0611 */
[----:B------:R-:W-:Y:S05]  /*1d90*/  @P0 BRA `(.L_x_41) ;  /* 0xfffffffc00d80947 */ /* 0x000fea000383ffff */
[----:B------:R-:W-:Y:S05]  /*1da0*/  BSYNC.RECONVERGENT B1 ;  /* 0x0000000000017941 */ /* 0x000fea0003800200 */
.L_x_40:
[----:B------:R-:W-:Y:S01]  /*1db0*/  SHF.R.U32.HI R5, RZ, 0x17, R11 ;  /* 0x00000017ff057819 */ /* 0x000fe2000001160b */
[----:B------:R0:W-:Y:S03]  /*1dc0*/  STL [R1+0x18], R6 ;  /* 0x0000180601007387 */ /* 0x0001e60000100800 */
[C---:B-1----:R-:W-:Y:S02]  /*1dd0*/  LOP3.LUT R0, R5.reuse, 0xe0, RZ, 0xc0, !PT ;  /* 0x000000e005007812 */ /* 0x042fe400078ec0ff */
        /* <DEDUP_REMOVED lines=13> */
[C---:B------:R-:W-:Y:S01]  /*1eb0*/  SHF.L.W.U32.HI R4, R3.reuse, 0x2, R0 ;  /* 0x0000000203047819 */ /* 0x040fe20000010e00 */
[----:B------:R-:W-:-:S03]  /*1ec0*/  IMAD.SHL.U32 R3, R3, 0x4, RZ ;  /* 0x0000000403037824 */ /* 0x000fc600078e00ff */
[----:B------:R-:W-:Y:S02]  /*1ed0*/  SHF.R.S32.HI R5, RZ, 0x1f, R4 ;  /* 0x0000001fff057819 */ /* 0x000fe40000011404 */
[----:B------:R-:W-:Y:S02]  /*1ee0*/  LOP3.LUT R11, R4, R11, RZ, 0x3c, !PT ;  /* 0x0000000b040b7212 */ /* 0x000fe400078e3cff */
[C---:B------:R-:W-:Y:S02]  /*1ef0*/  LOP3.LUT R8, R5.reuse, R3, RZ, 0x3c, !PT ;  /* 0x0000000305087212 */ /* 0x040fe400078e3cff */
[----:B------:R-:W-:Y:S02]  /*1f00*/  LOP3.LUT R9, R5, R4, RZ, 0x3c, !PT ;  /* 0x0000000405097212 */ /* 0x000fe400078e3cff */
[----:B------:R-:W-:Y:S02]  /*1f10*/  SHF.R.U32.HI R3, RZ, 0x1e, R0 ;  /* 0x0000001eff037819 */ /* 0x000fe40000011600 */
[----:B------:R-:W-:-:S02]  /*1f20*/  ISETP.GE.AND P1, PT, R11, RZ, PT ;  /* 0x000000ff0b00720c */ /* 0x000fc40003f26270 */
[----:B------:R-:W0:Y:S01]  /*1f30*/  I2F.F64.S64 R8, R8 ;  /* 0x0000000800087312 */ /* 0x000e220000301c00 */
[----:B------:R-:W-:-:S05]  /*1f40*/  LEA.HI R0, R4, R3, RZ, 0x1 ;  /* 0x0000000304007211 */ /* 0x000fca00078f08ff */
[----:B------:R-:W-:-:S05]  /*1f50*/  IMAD.MOV R3, RZ, RZ, -R0 ;  /* 0x000000ffff037224 */ /* 0x000fca00078e0a00 */
[----:B------:R-:W-:Y:S01]  /*1f60*/  @!P0 MOV R0, R3 ;  /* 0x0000000300008202 */ /* 0x000fe20000000f00 */
[----:B0-----:R-:W-:-:S10]  /*1f70*/  DMUL R6, R8, UR4 ;  /* 0x0000000408067c28 */ /* 0x001fd40008000000 */
[----:B------:R-:W0:Y:S02]  /*1f80*/  F2F.F32.F64 R6, R6 ;  /* 0x0000000600067310 */ /* 0x000e240000301000 */
[----:B0-----:R-:W-:-:S07]  /*1f90*/  FSEL R3, -R6, R6, !P1 ;  /* 0x0000000606037208 */ /* 0x001fce0004800100 */
.L_x_39:
[----:B------:R-:W-:Y:S05]  /*1fa0*/  BSYNC.RECONVERGENT B0 ;  /* 0x0000000000007941 */ /* 0x000fea0003800200 */
.L_x_38:
[C---:B------:R-:W-:Y:S01]  /*1fb0*/  LOP3.LUT R6, R0.reuse, 0x1, RZ, 0xc0, !PT ;  /* 0x0000000100067812 */ /* 0x040fe200078ec0ff */
[----:B------:R-:W-:Y:S02]  /*1fc0*/  IMAD.MOV.U32 R4, RZ, RZ, 0x37cbac00 ;  /* 0x37cbac00ff047424 */ /* 0x000fe400078e00ff */
[----:B------:R-:W-:Y:S01]  /*1fd0*/  FMUL R5, R3, R3 ;  /* 0x0000000303057220 */ /* 0x000fe20000400000 */
[----:B------:R-:W-:Y:S01]  /*1fe0*/  VIADD R0, R0, 0x1 ;  /* 0x0000000100007836 */ /* 0x000fe20000000000 */
[----:B------:R-:W-:Y:S01]  /*1ff0*/  ISETP.NE.U32.AND P0, PT, R6, 0x1, PT ;  /* 0x000000010600780c */ /* 0x000fe20003f05070 */
[----:B------:R-:W-:Y:S02]  /*2000*/  IMAD.MOV.U32 R6, RZ, RZ, 0x3c0885e4 ;  /* 0x3c0885e4ff067424 */ /* 0x000fe400078e00ff */
[----:B------:R-:W-:Y:S01]  /*2010*/  FFMA R4, R5, R4, -0.0013887860113754868507 ;  /* 0xbab607ed05047423 */ /* 0x000fe20000000004 */
[----:B------:R-:W-:Y:S01]  /*2020*/  IMAD.MOV.U32 R7, RZ, RZ, 0x3e2aaaa8 ;  /* 0x3e2aaaa8ff077424 */ /* 0x000fe200078e00ff */
[----:B------:R-:W-:Y:S01]  /*2030*/  LOP3.LUT P1, RZ, R0, 0x2, RZ, 0xc0, !PT ;  /* 0x0000000200ff7812 */ /* 0x000fe2000782c0ff */
[----:B------:R-:W-:Y:S01]  /*2040*/  BSSY.RECONVERGENT B0, `(.L_x_42) ;  /* 0x0000041000007945 */ /* 0x000fe20003800200 */
[----:B------:R-:W-:-:S02]  /*2050*/  FSEL R6, R6, 0.041666727513074874878, !P0 ;  /* 0x3d2aaabb06067808 */ /* 0x000fc40004000000 */
[----:B------:R-:W-:Y:S02]  /*2060*/  FSEL R4, R4, -0.00019574658654164522886, P0 ;  /* 0xb94d415304047808 */ /* 0x000fe40000000000 */
[----:B------:R-:W-:Y:S02]  /*2070*/  FSEL R0, R3, 1, !P0 ;  /* 0x3f80000003007808 */ /* 0x000fe40004000000 */
[----:B------:R-:W-:Y:S01]  /*2080*/  FSEL R7, -R7, -0.4999999701976776123, !P0 ;  /* 0xbeffffff07077808 */ /* 0x000fe20004000100 */
[C---:B------:R-:W-:Y:S01]  /*2090*/  FFMA R4, R5.reuse, R4, R6 ;  /* 0x0000000405047223 */ /* 0x040fe20000000006 */
[----:B------:R-:W-:Y:S02]  /*20a0*/  IMAD.MOV.U32 R6, RZ, RZ, 0x1 ;  /* 0x00000001ff067424 */ /* 0x000fe400078e00ff */
[C---:B------:R-:W-:Y:S01]  /*20b0*/  FFMA R3, R5.reuse, R0, RZ ;  /* 0x0000000005037223 */ /* 0x040fe200000000ff */
[----:B------:R-:W-:Y:S01]  /*20c0*/  MOV R10, 0x3fd774eb ;  /* 0x3fd774eb000a7802 */ /* 0x000fe20000000f00 */
[----:B------:R-:W-:Y:S01]  /*20d0*/  FFMA R4, R5, R4, R7 ;  /* 0x0000000405047223 */ /* 0x000fe20000000007 */
[----:B------:R-:W-:Y:S01]  /*20e0*/  IMAD.MOV.U32 R5, RZ, RZ, 0x3d10ecef ;  /* 0x3d10ecefff057424 */ /* 0x000fe200078e00ff */
[----:B------:R-:W-:Y:S02]  /*20f0*/  MUFU.RCP64H R7, 3.1415920257568359375 ;  /* 0x400921fb00077908 */ /* 0x000fe40000001800 */
[----:B------:R-:W-:Y:S01]  /*2100*/  FFMA R0, R3, R4, R0 ;  /* 0x0000000403007223 */ /* 0x000fe20000000000 */
[----:B------:R-:W-:-:S03]  /*2110*/  IMAD.MOV.U32 R3, RZ, RZ, 0x3f000000 ;  /* 0x3f000000ff037424 */ /* 0x000fc600078e00ff */
[----:B------:R-:W-:-:S04]  /*2120*/  @P1 FADD R0, RZ, -R0 ;  /* 0x80000000ff001221 */ /* 0x000fc80000000000 */
[----:B------:R-:W-:-:S05]  /*2130*/  FFMA R14, R15, R0, R14 ;  /* 0x000000000f0e7223 */ /* 0x000fca000000000e */
[----:B------:R-:W-:-:S04]  /*2140*/  FMNMX R14, R14, 1, PT ;  /* 0x3f8000000e0e7809 */ /* 0x000fc80003800000 */
[----:B------:R-:W-:-:S04]  /*2150*/  FMNMX R14, R14, -1, !PT ;  /* 0xbf8000000e0e7809 */ /* 0x000fc80007800000 */
[C---:B------:R-:W-:Y:S01]  /*2160*/  FSETP.NEU.AND P1, PT, |R14|.reuse, 1, PT ;  /* 0x3f8000000e00780b */ /* 0x040fe20003f2d200 */
[C---:B------:R-:W-:Y:S01]  /*2170*/  FFMA R0, |R14|.reuse, -R3, 0.5 ;  /* 0x3f0000000e007423 */ /* 0x040fe20000000a03 */
[----:B------:R-:W-:-:S03]  /*2180*/  FSETP.GT.AND P0, PT, |R14|, 0.56000000238418579102, PT ;  /* 0x3f0f5c290e00780b */ /* 0x000fc60003f04200 */
[----:B------:R-:W0:Y:S02]  /*2190*/  MUFU.RSQ R3, R0 ;  /* 0x0000000000037308 */ /* 0x000e240000001400 */
[----:B0-----:R-:W-:Y:S01]  /*21a0*/  FMUL R4, R0, R3 ;  /* 0x0000000300047220 */ /* 0x001fe20000400000 */
[----:B------:R-:W-:-:S04]  /*21b0*/  FMUL R3, R3, -0.5 ;  /* 0xbf00000003037820 */ /* 0x000fc80000400000 */
[----:B------:R-:W-:-:S04]  /*21c0*/  FFMA R3, R4, R3, 0.5 ;  /* 0x3f00000004037423 */ /* 0x000fc80000000003 */
[----:B------:R-:W-:Y:S01]  /*21d0*/  FFMA R3, R4, R3, R4 ;  /* 0x0000000304037223 */ /* 0x000fe20000000004 */
[----:B------:R-:W-:-:S04]  /*21e0*/  IMAD.MOV.U32 R4, RZ, RZ, 0x54442d18 ;  /* 0x54442d18ff047424 */ /* 0x000fc800078e00ff */
[----:B------:R-:W-:Y:S02]  /*21f0*/  FSEL R3, R3, RZ, P1 ;  /* 0x000000ff03037208 */ /* 0x000fe40000800000 */
[----:B------:R-:W-:Y:S02]  /*2200*/  FSETP.GT.AND P1, PT, R14, 0.56000000238418579102, PT ;  /* 0x3f0f5c290e00780b */ /* 0x000fe40003f24000 */
[----:B------:R-:W-:-:S04]  /*2210*/  FSEL R3, R3, |R14|, P0 ;  /* 0x4000000e03037208 */ /* 0x000fc80000000000 */
[----:B------:R-:W-:-:S05]  /*2220*/  LOP3.LUT R3, R3, 0x80000000, R14, 0xb8, !PT ;  /* 0x8000000003037812 */ /* 0x000fca00078eb80e */
[----:B------:R-:W-:-:S04]  /*2230*/  FMUL R0, R3, R3 ;  /* 0x0000000303007220 */ /* 0x000fc80000400000 */
[----:B------:R-:W-:-:S04]  /*2240*/  FFMA R5, R0, R5, 0.016980519518256187439 ;  /* 0x3c8b1abb00057423 */ /* 0x000fc80000000005 */
[----:B------:R-:W-:-:S04]  /*2250*/  FFMA R5, R0, R5, 0.030762933194637298584 ;  /* 0x3cfc028c00057423 */ /* 0x000fc80000000005 */
[----:B------:R-:W-:-:S04]  /*2260*/  FFMA R5, R0, R5, 0.044709417968988418579 ;  /* 0x3d37213900057423 */ /* 0x000fc80000000005 */
[----:B------:R-:W-:Y:S01]  /*2270*/  FFMA R9, R0, R5, 0.074989043176174163818 ;  /* 0x3d9993db00097423 */ /* 0x000fe20000000005 */
[----:B------:R-:W-:-:S03]  /*2280*/  IMAD.MOV.U32 R5, RZ, RZ, 0x400921fb ;  /* 0x400921fbff057424 */ /* 0x000fc600078e00ff */
[----:B------:R-:W-:-:S03]  /*2290*/  FFMA R11, R0, R9, 0.16666707396507263184 ;  /* 0x3e2aaac6000b7423 */ /* 0x000fc60000000009 */
[----:B------:R-:W-:Y:S01]  /*22a0*/  DFMA R8, R6, -R4, 1 ;  /* 0x3ff000000608742b */ /* 0x000fe20000000804 */
[----:B------:R-:W-:-:S04]  /*22b0*/  FMUL R0, R0, R11 ;  /* 0x0000000b00007220 */ /* 0x000fc80000400000 */
[----:B------:R-:W-:-:S03]  /*22c0*/  FFMA R0, R3, R0, R3 ;  /* 0x0000000003007223 */ /* 0x000fc60000000003 */
[----:B------:R-:W-:Y:S02]  /*22d0*/  DFMA R8, R8, R8, R8 ;  /* 0x000000080808722b */ /* 0x000fe40000000008 */
[----:B------:R-:W-:-:S05]  /*22e0*/  FSEL R3, R0, -R0, P0 ;  /* 0x8000000000037208 */ /* 0x000fca0000000000 */
[----:B------:R-:W-:Y:S01]  /*22f0*/  @!P1 FFMA R0, R10, 0.93318945169448852539, R3 ;  /* 0x3f6ee5810a009823 */ /* 0x000fe20000000003 */
[----:B------:R-:W-:-:S03]  /*2300*/  DFMA R8, R6, R8, R6 ;  /* 0x000000080608722b */ /* 0x000fc60000000006 */
[----:B------:R-:W-:-:S04]  /*2310*/  @P0 FADD R0, R0, R0 ;  /* 0x0000000000000221 */ /* 0x000fc80000000000 */
[----:B------:R-:W-:Y:S01]  /*2320*/  FMUL R10, R0, 180 ;  /* 0x43340000000a7820 */ /* 0x000fe20000400000 */
[----:B------:R-:W-:-:S05]  /*2330*/  DFMA R6, R8, -R4, 1 ;  /* 0x3ff000000806742b */ /* 0x000fca0000000804 */
[----:B------:R-:W0:Y:S03]  /*2340*/  F2F.F64.F32 R10, R10 ;  /* 0x0000000a000a7310 */ /* 0x000e260000201800 */
[----:B------:R-:W-:-:S08]  /*2350*/  DFMA R6, R8, R6, R8 ;  /* 0x000000060806722b */ /* 0x000fd00000000008 */
[----:B0-----:R-:W-:Y:S01]  /*2360*/  DMUL R8, R10, R6 ;  /* 0x000000060a087228 */ /* 0x001fe20000000000 */
[----:B------:R-:W-:-:S07]  /*2370*/  FSETP.GEU.AND P1, PT, |R11|, 6.5827683646048100446e-37, PT ;  /* 0x036000000b00780b */ /* 0x000fce0003f2e200 */
[----:B------:R-:W-:-:S08]  /*2380*/  DFMA R4, R8, -R4, R10 ;  /* 0x800000040804722b */ /* 0x000fd0000000000a */
[----:B------:R-:W-:-:S10]  /*2390*/  DFMA R4, R6, R4, R8 ;  /* 0x000000040604722b */ /* 0x000fd40000000008 */
[----:B------:R-:W-:-:S05]  /*23a0*/  FFMA R0, RZ, 2.1426990032196044922, R5 ;  /* 0x400921fbff007823 */ /* 0x000fca0000000005 */
[----:B------:R-:W-:-:S13]  /*23b0*/  FSETP.GT.AND P0, PT, |R0|, 1.469367938527859385e-39, PT ;  /* 0x001000000000780b */ /* 0x000fda0003f04200 */
[----:B------:R-:W-:Y:S05]  /*23c0*/  @P0 BRA P1, `(.L_x_43) ;  /* 0x0000000000200947 */ /* 0x000fea0000800000 */
[----:B------:R-:W-:Y:S01]  /*23d0*/  IMAD.MOV.U32 R8, RZ, RZ, R10 ;  /* 0x000000ffff087224 */ /* 0x000fe200078e000a */
[----:B------:R-:W-:Y:S01]  /*23e0*/  MOV R0, 0x2430 ;  /* 0x0000243000007802 */ /* 0x000fe20000000f00 */
[----:B------:R-:W-:Y:S02]  /*23f0*/  IMAD.MOV.U32 R9, RZ, RZ, R11 ;  /* 0x000000ffff097224 */ /* 0x000fe400078e000b */
[----:B------:R-:W-:Y:S02]  /*2400*/  IMAD.MOV.U32 R10, RZ, RZ, 0x54442d18 ;  /* 0x54442d18ff0a7424 */ /* 0x000fe400078e00ff */
[----:B------:R-:W-:-:S07]  /*2410*/  IMAD.MOV.U32 R11, RZ, RZ, 0x400921fb ;  /* 0x400921fbff0b7424 */ /* 0x000fce00078e00ff */
[----:B------:R-:W-:Y:S05]  /*2420*/  CALL.REL.NOINC `($__internal_1_$__cuda_sm20_div_rn_f64_full) ;  /* 0x00000000009c7944 */ /* 0x000fea0003c00000 */
[----:B------:R-:W-:Y:S02]  /*2430*/  IMAD.MOV.U32 R4, RZ, RZ, R6 ;  /* 0x000000ffff047224 */ /* 0x000fe400078e0006 */
[----:B------:R-:W-:-:S07]  /*2440*/  IMAD.MOV.U32 R5, RZ, RZ, R7 ;  /* 0x000000ffff057224 */ /* 0x000fce00078e0007 */
.L_x_43:
[----:B------:R-:W-:Y:S05]  /*2450*/  BSYNC.RECONVERGENT B0 ;  /* 0x0000000000007941 */ /* 0x000fea0003800200 */
.L_x_42:
[----:B------:R-:W0:Y:S01]  /*2460*/  F2F.F32.F64 R17, R4 ;  /* 0x0000000400117310 */ /* 0x000e220000301000 */
[----:B------:R-:W-:Y:S01]  /*2470*/  BSSY.RECONVERGENT B6, `(.L_x_44) ;  /* 0x000000b000067945 */ /* 0x000fe20003800200 */
[----:B0-----:R-:W-:-:S13]  /*2480*/  FSETP.NAN.AND P0, PT, R17, R17, PT ;  /* 0x000000111100720b */ /* 0x001fda0003f08000 */
[----:B------:R-:W-:Y:S05]  /*2490*/  @!P0 BRA `(.L_x_45) ;  /* 0x0000000000208947 */ /* 0x000fea0003800000 */
[----:B------:R-:W-:Y:S01]  /*24a0*/  MOV R0, 0x10 ;  /* 0x0000001000007802 */ /* 0x000fe20000000f00 */
[----:B------:R-:W0:Y:S01]  /*24b0*/  LDCU.64 UR4, c[0x4][URZ] ;  /* 0x01000000ff0477ac */ /* 0x000e220008000a00 */
[----:B------:R-:W-:Y:S02]  /*24c0*/  CS2R R6, SRZ ;  /* 0x0000000000067805 */ /* 0x000fe4000001ff00 */
[----:B------:R1:W2:Y:S01]  /*24d0*/  LDC.64 R8, c[0x4][R0] ;  /* 0x0100000000087b82 */ /* 0x0002a20000000a00 */
[----:B0-----:R-:W-:Y:S02]  /*24e0*/  IMAD.U32 R4, RZ, RZ, UR4 ;  /* 0x00000004ff047e24 */ /* 0x001fe4000f8e00ff */
[----:B-1----:R-:W-:-:S07]  /*24f0*/  IMAD.U32 R5, RZ, RZ, UR5 ;  /* 0x00000005ff057e24 */ /* 0x002fce000f8e00ff */
[----:B------:R-:W-:-:S07]  /*2500*/  LEPC R20, `(.L_x_45) ;  /* 0x000000001014794e */ /* 0x000fce0000000000 */
[----:B--2---:R-:W-:Y:S05]  /*2510*/  CALL.ABS.NOINC R8 ;  /* 0x0000000008007343 */ /* 0x004fea0003c00000 */
.L_x_45:
[----:B------:R-:W-:Y:S05]  /*2520*/  BSYNC.RECONVERGENT B6 ;  /* 0x0000000000067941 */ /* 0x000fea0003800200 */
.L_x_44:
[----:B------:R-:W0:Y:S01]  /*2530*/  S2R R8, SR_LANEID ;  /* 0x0000000000087919 */ /* 0x000e220000000000 */
[----:B------:R-:W1:Y:S01]  /*2540*/  LDC.64 R4, c[0x0][0x390] ;  /* 0x0000e400ff047b82 */ /* 0x000e620000000a00 */
[----:B------:R-:W-:Y:S01]  /*2550*/  FMUL R0, R17, 4 ;  /* 0x4080000011007820 */ /* 0x000fe20000400000 */
[----:B------:R-:W-:Y:S02]  /*2560*/  VOTEU.ANY UR4, UPT, PT ;  /* 0x0000000000047886 */ /* 0x000fe400038e0100 */
[----:B------:R-:W-:Y:S01]  /*2570*/  UPOPC UR6, UR4 ;  /* 0x00000004000672bf */ /* 0x000fe20008000000 */
[----:B------:R-:W1:Y:S01]  /*2580*/  F2I.TRUNC.NTZ R3, R0 ;  /* 0x0000000000037305 */ /* 0x000e62000020f100 */
[----:B------:R-:W-:Y:S02]  /*2590*/  UFLO.U32 UR5, UR4 ;  /* 0x00000004000572bd */ /* 0x000fe400080e0000 */
[----:B------:R-:W2:Y:S01]  /*25a0*/  LDC.64 R6, c[0x0][0x398] ;  /* 0x0000e600ff067b82 */ /* 0x000ea20000000a00 */
[----:B------:R-:W-:Y:S01]  /*25b0*/  UIMAD.WIDE.U32 UR6, UR6, 0x1, URZ ;  /* 0x00000001060678a5 */ /* 0x000fe2000f8e00ff */
[----:B------:R-:W-:-:S03]  /*25c0*/  UMOV UR4, URZ ;  /* 0x000000ff00047c82 */ /* 0x000fc60008000000 */
[----:B------:R-:W-:Y:S02]  /*25d0*/  UIADD3 UR4, UPT, UPT, UR7, UR4, URZ ;  /* 0x0000000407047290 */ /* 0x000fe4000fffe0ff */
[----:B------:R-:W-:Y:S01]  /*25e0*/  MOV R9, UR7 ;  /* 0x0000000700097c02 */ /* 0x000fe20008000f00 */
[----:B------:R-:W-:-:S03]  /*25f0*/  VIADD R2, R2, 0x1 ;  /* 0x0000000102027836 */ /* 0x000fc60000000000 */
[----:B------:R-:W-:Y:S02]  /*2600*/  IMAD.U32 R9, RZ, RZ, UR4 ;  /* 0x00000004ff097e24 */ /* 0x000fe4000f8e00ff */
[----:B-1----:R-:W-:-:S04]  /*2610*/  IMAD.WIDE R4, R3, 0x4, R4 ;  /* 0x0000000403047825 */ /* 0x002fc800078e0204 */
[----:B------:R-:W-:Y:S01]  /*2620*/  IMAD.MOV.U32 R3, RZ, RZ, 0x1 ;  /* 0x00000001ff037424 */ /* 0x000fe200078e00ff */
[----:B0-----:R-:W-:Y:S01]  /*2630*/  ISETP.EQ.U32.AND P0, PT, R8, UR5, PT ;  /* 0x0000000508007c0c */ /* 0x001fe2000bf02070 */
[----:B------:R-:W-:-:S03]  /*2640*/  IMAD.U32 R8, RZ, RZ, UR6 ;  /* 0x00000006ff087e24 */ /* 0x000fc6000f8e00ff */
[----:B------:R1:W-:Y:S09]  /*2650*/  REDG.E.ADD.STRONG.GPU desc[UR36][R4.64], R3 ;  /* 0x000000030400798e */ /* 0x0003f2000c12e124 */
[----:B--2---:R1:W-:Y:S01]  /*2660*/  @P0 REDG.E.ADD.64.STRONG.GPU desc[UR36][R6.64], R8 ;  /* 0x000000080600098e */ /* 0x0043e2000c12e524 */
[----:B------:R-:W-:-:S13]  /*2670*/  ISETP.NE.AND P0, PT, R2, 0x186a0, PT ;  /* 0x000186a00200780c */ /* 0x000fda0003f05270 */
[----:B-1----:R-:W-:Y:S05]  /*2680*/  @P0 BRA `(.L_x_46) ;  /* 0xffffffd800840947 */ /* 0x002fea000383ffff */
[----:B------:R-:W-:Y:S05]  /*2690*/  EXIT ;  /* 0x000000000000794d */ /* 0x000fea0003800000 */
        .weak           $__internal_1_$__cuda_sm20_div_rn_f64_full
        .type           $__internal_1_$__cuda_sm20_div_rn_f64_full,@function
        .size           $__internal_1_$__cuda_sm20_div_rn_f64_full,(.L_x_54 - $__internal_1_$__cuda_sm20_div_rn_f64_full)
$__internal_1_$__cuda_sm20_div_rn_f64_full:
[C---:B------:R-:W-:Y:S01]  /*26a0*/  FSETP.GEU.AND P0, PT, |R11|.reuse, 1.469367938527859385e-39, PT ;  /* 0x001000000b00780b */ /* 0x040fe20003f0e200 */
[----:B------:R-:W-:Y:S01]  /*26b0*/  IMAD.MOV.U32 R6, RZ, RZ, 0x1 ;  /* 0x00000001ff067424 */ /* 0x000fe200078e00ff */
[----:B------:R-:W-:Y:S01]  /*26c0*/  LOP3.LUT R12, R11, 0x800fffff, RZ, 0xc0, !PT ;  /* 0x800fffff0b0c7812 */ /* 0x000fe200078ec0ff */
[----:B------:R-:W-:Y:S01]  /*26d0*/  BSSY.RECONVERGENT B1, `(.L_x_47) ;  /* 0x0000054000017945 */ /* 0x000fe20003800200 */
[C---:B------:R-:W-:Y:S02]  /*26e0*/  FSETP.GEU.AND P2, PT, |R9|.reuse, 1.469367938527859385e-39, PT ;  /* 0x001000000900780b */ /* 0x040fe40003f4e200 */
[----:B------:R-:W-:Y:S01]  /*26f0*/  LOP3.LUT R13, R12, 0x3ff00000, RZ, 0xfc, !PT ;  /* 0x3ff000000c0d7812 */ /* 0x000fe200078efcff */
[----:B------:R-:W-:Y:S01]  /*2700*/  IMAD.MOV.U32 R12, RZ, RZ, R10 ;  /* 0x000000ffff0c7224 */ /* 0x000fe200078e000a */
[----:B------:R-:W-:Y:S02]  /*2710*/  LOP3.LUT R3, R9, 0x7ff00000, RZ, 0xc0, !PT ;  /* 0x7ff0000009037812 */ /* 0x000fe400078ec0ff */
[----:B------:R-:W-:-:S03]  /*2720*/  LOP3.LUT R26, R11, 0x7ff00000, RZ, 0xc0, !PT ;  /* 0x7ff000000b1a7812 */ /* 0x000fc600078ec0ff */
[----:B------:R-:W-:Y:S01]  /*2730*/  @!P0 DMUL R12, R10, 8.98846567431157953865e+307 ;  /* 0x7fe000000a0c8828 */ /* 0x000fe20000000000 */
[----:B------:R-:W-:-:S03]  /*2740*/  ISETP.GE.U32.AND P1, PT, R3, R26, PT ;  /* 0x0000001a0300720c */ /* 0x000fc60003f26070 */
[----:B------:R-:W-:Y:S01]  /*2750*/  @!P2 LOP3.LUT R4, R11, 0x7ff00000, RZ, 0xc0, !PT ;  /* 0x7ff000000b04a812 */ /* 0x000fe200078ec0ff */
[----:B------:R-:W-:Y:S01]  /*2760*/  @!P2 IMAD.MOV.U32 R24, RZ, RZ, RZ ;  /* 0x000000ffff18a224 */ /* 0x000fe200078e00ff */
[----:B------:R-:W0:Y:S02]  /*2770*/  MUFU.RCP64H R7, R13 ;  /* 0x0000000d00077308 */ /* 0x000e240000001800 */
[----:B------:R-:W-:Y:S01]  /*2780*/  @!P2 ISETP.GE.U32.AND P3, PT, R3, R4, PT ;  /* 0x000000040300a20c */ /* 0x000fe20003f66070 */
[----:B------:R-:W-:Y:S01]  /*2790*/  IMAD.MOV.U32 R4, RZ, RZ, 0x1ca00000 ;  /* 0x1ca00000ff047424 */ /* 0x000fe200078e00ff */
[----:B------:R-:W-:-:S04]  /*27a0*/  @!P0 LOP3.LUT R26, R13, 0x7ff00000, RZ, 0xc0, !PT ;  /* 0x7ff000000d1a8812 */ /* 0x000fc800078ec0ff */
[----:B------:R-:W-:-:S04]  /*27b0*/  @!P2 SEL R5, R4, 0x63400000, !P3 ;  /* 0x634000000405a807 */ /* 0x000fc80005800000 */
[----:B------:R-:W-:-:S04]  /*27c0*/  @!P2 LOP3.LUT R5, R5, 0x80000000, R9, 0xf8, !PT ;  /* 0x800000000505a812 */ /* 0x000fc800078ef809 */
[----:B------:R-:W-:Y:S01]  /*27d0*/  @!P2 LOP3.LUT R25, R5, 0x100000, RZ, 0xfc, !PT ;  /* 0x001000000519a812 */ /* 0x000fe200078efcff */
[----:B0-----:R-:W-:Y:S01]  /*27e0*/  DFMA R22, R6, -R12, 1 ;  /* 0x3ff000000616742b */ /* 0x001fe2000000080c */
[----:B------:R-:W-:-:S07]  /*27f0*/  IMAD.MOV.U32 R5, RZ, RZ, R3 ;  /* 0x000000ffff057224 */ /* 0x000fce00078e0003 */
[----:B------:R-:W-:-:S08]  /*2800*/  DFMA R22, R22, R22, R22 ;  /* 0x000000161616722b */ /* 0x000fd00000000016 */
[----:B------:R-:W-:Y:S01]  /*2810*/  DFMA R22, R6, R22, R6 ;  /* 0x000000160616722b */ /* 0x000fe20000000006 */
[----:B------:R-:W-:Y:S01]  /*2820*/  SEL R7, R4, 0x63400000, !P1 ;  /* 0x6340000004077807 */ /* 0x000fe20004800000 */
[----:B------:R-:W-:-:S03]  /*2830*/  IMAD.MOV.U32 R6, RZ, RZ, R8 ;  /* 0x000000ffff067224 */ /* 0x000fc600078e0008 */
[----:B------:R-:W-:-:S03]  /*2840*/  LOP3.LUT R7, R7, 0x800fffff, R9, 0xf8, !PT ;  /* 0x800fffff07077812 */ /* 0x000fc600078ef809 */
[----:B------:R-:W-:-:S03]  /*2850*/  DFMA R20, R22, -R12, 1 ;  /* 0x3ff000001614742b */ /* 0x000fc6000000080c */
[----:B------:R-:W-:-:S05]  /*2860*/  @!P2 DFMA R6, R6, 2, -R24 ;  /* 0x400000000606a82b */ /* 0x000fca0000000818 */
[----:B------:R-:W-:-:S05]  /*2870*/  DFMA R20, R22, R20, R22 ;  /* 0x000000141614722b */ /* 0x000fca0000000016 */
[----:B------:R-:W-:-:S03]  /*2880*/  @!P2 LOP3.LUT R5, R7, 0x7ff00000, RZ, 0xc0, !PT ;  /* 0x7ff000000705a812 */ /* 0x000fc600078ec0ff */
[----:B------:R-:W-:Y:S01]  /*2890*/  DMUL R22, R20, R6 ;  /* 0x0000000614167228 */ /* 0x000fe20000000000 */
[----:B------:R-:W-:-:S04]  /*28a0*/  IADD3 R17, PT, PT, R5, -0x1, RZ ;  /* 0xffffffff05117810 */ /* 0x000fc80007ffe0ff */
[----:B------:R-:W-:Y:S01]  /*28b0*/  ISETP.GT.U32.AND P0, PT, R17, 0x7feffffe, PT ;  /* 0x7feffffe1100780c */ /* 0x000fe20003f04070 */
[----:B------:R-:W-:Y:S02]  /*28c0*/  VIADD R17, R26, 0xffffffff ;  /* 0xffffffff1a117836 */ /* 0x000fe40000000000 */
[----:B------:R-:W-:-:S03]  /*28d0*/  DFMA R24, R22, -R12, R6 ;  /* 0x8000000c1618722b */ /* 0x000fc60000000006 */
[----:B------:R-:W-:-:S05]  /*28e0*/  ISETP.GT.U32.OR P0, PT, R17, 0x7feffffe, P0 ;  /* 0x7feffffe1100780c */ /* 0x000fca0000704470 */
[----:B------:R-:W-:-:S08]  /*28f0*/  DFMA R24, R20, R24, R22 ;  /* 0x000000181418722b */ /* 0x000fd00000000016 */
[----:B------:R-:W-:Y:S05]  /*2900*/  @P0 BRA `(.L_x_48) ;  /* 0x00000000006c0947 */ /* 0x000fea0003800000 */
[----:B------:R-:W-:-:S04]  /*2910*/  LOP3.LUT R8, R11, 0x7ff00000, RZ, 0xc0, !PT ;  /* 0x7ff000000b087812 */ /* 0x000fc800078ec0ff */
[CC--:B------:R-:W-:Y:S02]  /*2920*/  VIADDMNMX R5, R3.reuse, -R8.reuse, 0xb9600000, !PT ;  /* 0xb960000003057446 */ /* 0x0c0fe40007800908 */
[----:B------:R-:W-:Y:S02]  /*2930*/  ISETP.GE.U32.AND P0, PT, R3, R8, PT ;  /* 0x000000080300720c */ /* 0x000fe40003f06070 */
[----:B------:R-:W-:Y:S02]  /*2940*/  VIMNMX R3, PT, PT, R5, 0x46a00000, PT ;  /* 0x46a0000005037848 */ /* 0x000fe40003fe0100 */
[----:B------:R-:W-:-:S05]  /*2950*/  SEL R4, R4, 0x63400000, !P0 ;  /* 0x6340000004047807 */ /* 0x000fca0004000000 */
[----:B------:R-:W-:Y:S02]  /*2960*/  IMAD.IADD R3, R3, 0x1, -R4 ;  /* 0x0000000103037824 */ /* 0x000fe400078e0a04 */
[----:B------:R-:W-:Y:S02]  /*2970*/  IMAD.MOV.U32 R4, RZ, RZ, RZ ;  /* 0x000000ffff047224 */ /* 0x000fe400078e00ff */
[----:B------:R-:W-:-:S06]  /*2980*/  VIADD R5, R3, 0x7fe00000 ;  /* 0x7fe0000003057836 */ /* 0x000fcc0000000000 */
[----:B------:R-:W-:-:S10]  /*2990*/  DMUL R20, R24, R4 ;  /* 0x0000000418147228 */ /* 0x000fd40000000000 */
[----:B------:R-:W-:-:S13]  /*29a0*/  FSETP.GTU.AND P0, PT, |R21|, 1.469367938527859385e-39, PT ;  /* 0x001000001500780b */ /* 0x000fda0003f0c200 */
[----:B------:R-:W-:Y:S05]  /*29b0*/  @P0 BRA `(.L_x_49) ;  /* 0x0000000000940947 */ /* 0x000fea0003800000 */
[----:B------:R-:W-:-:S06]  /*29c0*/  DFMA R6, R24, -R12, R6 ;  /* 0x8000000c1806722b */ /* 0x000fcc0000000006 */
[----:B------:R-:W-:-:S04]  /*29d0*/  IMAD.MOV.U32 R6, RZ, RZ, RZ ;  /* 0x000000ffff067224 */ /* 0x000fc800078e00ff */
[C---:B------:R-:W-:Y:S02]  /*29e0*/  FSETP.NEU.AND P0, PT, R7.reuse, RZ, PT ;  /* 0x000000ff0700720b */ /* 0x040fe40003f0d000 */
[----:B------:R-:W-:-:S04]  /*29f0*/  LOP3.LUT R11, R7, 0x80000000, R11, 0x48, !PT ;  /* 0x80000000070b7812 */ /* 0x000fc800078e480b */
[----:B------:R-:W-:-:S07]  /*2a00*/  LOP3.LUT R7, R11, R5, RZ, 0xfc, !PT ;  /* 0x000000050b077212 */ /* 0x000fce00078efcff */
[----:B------:R-:W-:Y:S05]  /*2a10*/  @!P0 BRA `(.L_x_49) ;  /* 0x00000000007c8947 */ /* 0x000fea0003800000 */
[----:B------:R-:W-:Y:S01]  /*2a20*/  IMAD.MOV R5, RZ, RZ, -R3 ;  /* 0x000000ffff057224 */ /* 0x000fe200078e0a03 */
[----:B------:R-:W-:Y:S01]  /*2a30*/  DMUL.RP R6, R24, R6 ;  /* 0x0000000618067228 */ /* 0x000fe20000008000 */
[----:B------:R-:W-:Y:S01]  /*2a40*/  IMAD.MOV.U32 R4, RZ, RZ, RZ ;  /* 0x000000ffff047224 */ /* 0x000fe200078e00ff */
[----:B------:R-:W-:-:S05]  /*2a50*/  IADD3 R3, PT, PT, -R3, -0x43300000, RZ ;  /* 0xbcd0000003037810 */ /* 0x000fca0007ffe1ff */
[----:B------:R-:W-:-:S03]  /*2a60*/  DFMA R4, R20, -R4, R24 ;  /* 0x800000041404722b */ /* 0x000fc60000000018 */
[----:B------:R-:W-:-:S07]  /*2a70*/  LOP3.LUT R11, R7, R11, RZ, 0x3c, !PT ;  /* 0x0000000b070b7212 */ /* 0x000fce00078e3cff */
[----:B------:R-:W-:-:S04]  /*2a80*/  FSETP.NEU.AND P0, PT, |R5|, R3, PT ;  /* 0x000000030500720b */ /* 0x000fc80003f0d200 */
[----:B------:R-:W-:Y:S02]  /*2a90*/  FSEL R20, R6, R20, !P0 ;  /* 0x0000001406147208 */ /* 0x000fe40004000000 */
[----:B------:R-:W-:Y:S01]  /*2aa0*/  FSEL R21, R11, R21, !P0 ;  /* 0x000000150b157208 */ /* 0x000fe20004000000 */
[----:B------:R-:W-:Y:S06]  /*2ab0*/  BRA `(.L_x_49) ;  /* 0x0000000000547947 */ /* 0x000fec0003800000 */
.L_x_48:
[----:B------:R-:W-:-:S14]  /*2ac0*/  DSETP.NAN.AND P0, PT, R8, R8, PT ;  /* 0x000000080800722a */ /* 0x000fdc0003f08000 */
[----:B------:R-:W-:Y:S05]  /*2ad0*/  @P0 BRA `(.L_x_50) ;  /* 0x0000000000440947 */ /* 0x000fea0003800000 */
[----:B------:R-:W-:-:S14]  /*2ae0*/  DSETP.NAN.AND P0, PT, R10, R10, PT ;  /* 0x0000000a0a00722a */ /* 0x000fdc0003f08000 */
[----:B------:R-:W-:Y:S05]  /*2af0*/  @P0 BRA `(.L_x_51) ;  /* 0x0000000000300947 */ /* 0x000fea0003800000 */
[----:B------:R-:W-:Y:S01]  /*2b00*/  ISETP.NE.AND P0, PT, R5, R26, PT ;  /* 0x0000001a0500720c */ /* 0x000fe20003f05270 */
[----:B------:R-:W-:Y:S02]  /*2b10*/  IMAD.MOV.U32 R20, RZ, RZ, 0x0 ;  /* 0x00000000ff147424 */ /* 0x000fe400078e00ff */
[----:B------:R-:W-:-:S10]  /*2b20*/  IMAD.MOV.U32 R21, RZ, RZ, -0x80000 ;  /* 0xfff80000ff157424 */ /* 0x000fd400078e00ff */
[----:B------:R-:W-:Y:S05]  /*2b30*/  @!P0 BRA `(.L_x_49) ;  /* 0x0000000000348947 */ /* 0x000fea0003800000 */
[----:B------:R-:W-:Y:S02]  /*2b40*/  ISETP.NE.AND P0, PT, R5, 0x7ff00000, PT ;  /* 0x7ff000000500780c */ /* 0x000fe40003f05270 */
[----:B------:R-:W-:Y:S02]  /*2b50*/  LOP3.LUT R21, R9, 0x80000000, R11, 0x48, !PT ;  /* 0x8000000009157812 */ /* 0x000fe400078e480b */
[----:B------:R-:W-:-:S13]  /*2b60*/  ISETP.EQ.OR P0, PT, R26, RZ, !P0 ;  /* 0x000000ff1a00720c */ /* 0x000fda0004702670 */
[----:B------:R-:W-:Y:S02]  /*2b70*/  @P0 LOP3.LUT R3, R21, 0x7ff00000, RZ, 0xfc, !PT ;  /* 0x7ff0000015030812 */ /* 0x000fe400078efcff */
[----:B------:R-:W-:Y:S01]  /*2b80*/  @!P0 MOV R20, RZ ;  /* 0x000000ff00148202 */ /* 0x000fe20000000f00 */
[----:B------:R-:W-:Y:S02]  /*2b90*/  @P0 IMAD.MOV.U32 R20, RZ, RZ, RZ ;  /* 0x000000ffff140224 */ /* 0x000fe400078e00ff */
[----:B------:R-:W-:Y:S01]  /*2ba0*/  @P0 IMAD.MOV.U32 R21, RZ, RZ, R3 ;  /* 0x000000ffff150224 */ /* 0x000fe200078e0003 */
[----:B------:R-:W-:Y:S06]  /*2bb0*/  BRA `(.L_x_49) ;  /* 0x0000000000147947 */ /* 0x000fec0003800000 */
.L_x_51:
[----:B------:R-:W-:Y:S01]  /*2bc0*/  LOP3.LUT R21, R11, 0x80000, RZ, 0xfc, !PT ;  /* 0x000800000b157812 */ /* 0x000fe200078efcff */
[----:B------:R-:W-:Y:S01]  /*2bd0*/  IMAD.MOV.U32 R20, RZ, RZ, R10 ;  /* 0x000000ffff147224 */ /* 0x000fe200078e000a */
[----:B------:R-:W-:Y:S06]  /*2be0*/  BRA `(.L_x_49) ;  /* 0x0000000000087947 */ /* 0x000fec0003800000 */
.L_x_50:
[----:B------:R-:W-:Y:S01]  /*2bf0*/  LOP3.LUT R21, R9, 0x80000, RZ, 0xfc, !PT ;  /* 0x0008000009157812 */ /* 0x000fe200078efcff */
[----:B------:R-:W-:-:S07]  /*2c00*/  IMAD.MOV.U32 R20, RZ, RZ, R8 ;  /* 0x000000ffff147224 */ /* 0x000fce00078e0008 */
.L_x_49:
[----:B------:R-:W-:Y:S05]  /*2c10*/  BSYNC.RECONVERGENT B1 ;  /* 0x0000000000017941 */ /* 0x000fea0003800200 */
.L_x_47:
[----:B------:R-:W-:Y:S02]  /*2c20*/  IMAD.MOV.U32 R4, RZ, RZ, R0 ;  /* 0x000000ffff047224 */ /* 0x000fe400078e0000 */
[----:B------:R-:W-:Y:S02]  /*2c30*/  IMAD.MOV.U32 R5, RZ, RZ, 0x0 ;  /* 0x00000000ff057424 */ /* 0x000fe400078e00ff */
[----:B------:R-:W-:Y:S02]  /*2c40*/  IMAD.MOV.U32 R6, RZ, RZ, R20 ;  /* 0x000000ffff067224 */ /* 0x000fe400078e0014 */
[----:B------:R-:W-:Y:S01]  /*2c50*/  IMAD.MOV.U32 R7, RZ, RZ, R21 ;  /* 0x000000ffff077224 */ /* 0x000fe200078e0015 */
[----:B------:R-:W-:Y:S06]  /*2c60*/  RET.REL.NODEC R4 `(_Z14compute_anglesP15EquatorialPointS0_P9HistogramPy) ;  /* 0xffffffd004e47950 */ /* 0x000fec0003c3ffff */
.L_x_52:
        /* <DEDUP_REMOVED lines=9> */
.L_x_54:


//--------------------- .nv.global.init           --------------------------
	.section	.nv.global.init,"aw",@progbits
	.align	4
.nv.global.init:
	.type		__cudart_i2opi_f,@object
	.size		__cudart_i2opi_f,($str$1 - __cudart_i2opi_f)
__cudart_i2opi_f:
        /*0000*/ 	.byte	0x41, 0x90, 0x43, 0x3c, 0x99, 0x95, 0x62, 0xdb, 0xc0, 0xdd, 0x34, 0xf5, 0xd1, 0x57, 0x27, 0xfc
        /*0010*/ 	.byte	0x29, 0x15, 0x44, 0x4e, 0x6e, 0x83, 0xf9, 0xa2
	.type		$str$1,@object
	.size		$str$1,(.L_0 - $str$1)
$str$1:
        /*0018*/ 	.byte	0x4e, 0x61, 0x4e, 0x0a, 0x00
.L_0:


//--------------------- .nv.shared.reserved.0     --------------------------
	.section	.nv.shared.reserved.0,"aw",@nobits
	.weak		__nv_reservedSMEM_offset_0_alias
	.size		__nv_reservedSMEM_offset_0_alias, 0, 64
	.other		__nv_reservedSMEM_offset_0_alias,@"STO_CUDA_RESERVED_SHARED STV_DEFAULT"
__nv_reservedSMEM_offset_0_alias:
	.zero		0
	.zero		64


//--------------------- .nv.constant0._Z13compute_omegaP9HistogramS0_S0_Pf --------------------------
	.section	.nv.constant0._Z13compute_omegaP9HistogramS0_S0_Pf,"a",@progbits
	.sectionflags	@""
	.align	4
.nv.constant0._Z13compute_omegaP9HistogramS0_S0_Pf:
	.zero		928


//--------------------- .nv.constant0._Z14compute_anglesP15EquatorialPointS0_P9HistogramPy --------------------------
	.section	.nv.constant0._Z14compute_anglesP15EquatorialPointS0_P9HistogramPy,"a",@progbits
	.sectionflags	@""
	.align	4
.nv.constant0._Z14compute_anglesP15EquatorialPointS0_P9HistogramPy:
	.zero		928


//--------------------- SYMBOLS --------------------------

	.type		.nv.reservedSmem.offset0,@object
	.size		.nv.reservedSmem.offset0,0x4
	.type		vprintf,@function
